//
// Generated by NVIDIA NVVM Compiler
//
// Compiler Build ID: CL-36424714
// Cuda compilation tools, release 13.0, V13.0.88
// Based on NVVM 20.0.0
//

.version 9.0
.target sm_100
.address_size 64

	// .globl	_Z11getVelocityP6float4P6float3
// _ZZ11getVelocityP6float4P6float3E9sharedPos has been demoted

.visible .entry _Z11getVelocityP6float4P6float3(
	.param .u64 .ptr .align 1 _Z11getVelocityP6float4P6float3_param_0,
	.param .u64 .ptr .align 1 _Z11getVelocityP6float4P6float3_param_1
)
{
	.reg .pred 	%p<11>;
	.reg .b32 	%r<37>;
	.reg .b32 	%f<237>;
	.reg .b64 	%rd<11>;
	// demoted variable
	.shared .align 16 .b8 _ZZ11getVelocityP6float4P6float3E9sharedPos[16384];
	ld.param.u64 	%rd3, [_Z11getVelocityP6float4P6float3_param_0];
	ld.param.u64 	%rd2, [_Z11getVelocityP6float4P6float3_param_1];
	cvta.to.global.u64 	%rd1, %rd3;
	mov.u32 	%r32, %tid.x;
	mov.u32 	%r2, %ntid.x;
	mov.u32 	%r18, %ctaid.x;
	mad.lo.s32 	%r3, %r2, %r18, %r32;
	mul.wide.u32 	%rd4, %r3, 16;
	add.s64 	%rd5, %rd1, %rd4;
	ld.global.v4.f32 	{%f1, %f2, %f3, %f4}, [%rd5];
	shl.b32 	%r19, %r32, 4;
	mov.u32 	%r20, _ZZ11getVelocityP6float4P6float3E9sharedPos;
	add.s32 	%r4, %r20, %r19;
	mov.f32 	%f234, 0f00000000;
	mov.f32 	%f235, %f234;
	mov.f32 	%f236, %f234;
$L__BB0_1:
	setp.gt.s32 	%p1, %r32, 20469;
	@%p1 bra 	$L__BB0_3;
	mul.wide.s32 	%rd6, %r32, 16;
	add.s64 	%rd7, %rd1, %rd6;
	ld.global.v4.f32 	{%f36, %f37, %f38, %f39}, [%rd7];
	st.shared.v4.f32 	[%r4], {%f36, %f37, %f38, %f39};
$L__BB0_3:
	setp.lt.s32 	%p2, %r32, 20470;
	selp.u32 	%r21, 1, 0, %p2;
	{ 
	.reg .pred 	%p1; 
	setp.ne.u32 	%p1, %r21, 0; 
	bar.red.popc.u32 	%r6, 0, %p1; 
	}
	setp.eq.s32 	%p3, %r6, 0;
	@%p3 bra 	$L__BB0_14;
	setp.lt.s32 	%p4, %r6, 1;
	@%p4 bra 	$L__BB0_13;
	and.b32  	%r7, %r6, 3;
	setp.lt.u32 	%p5, %r6, 4;
	mov.b32 	%r36, 0;
	@%p5 bra 	$L__BB0_8;
	and.b32  	%r36, %r6, 2147483644;
	add.s32 	%r33, %r20, 32;
	neg.s32 	%r34, %r36;
$L__BB0_7:
	.pragma "nounroll";
	ld.shared.v4.f32 	{%f41, %f42, %f43, %f44}, [%r33+-32];
	sub.f32 	%f45, %f41, %f1;
	sub.f32 	%f46, %f42, %f2;
	sub.f32 	%f47, %f43, %f3;
	mul.f32 	%f48, %f46, %f46;
	fma.rn.f32 	%f49, %f45, %f45, %f48;
	fma.rn.f32 	%f50, %f47, %f47, %f49;
	add.f32 	%f51, %f50, 0f358637BD;
	sqrt.rn.f32 	%f52, %f51;
	rcp.rn.f32 	%f53, %f52;
	mul.f32 	%f54, %f4, %f44;
	div.rn.f32 	%f55, %f54, %f51;
	mul.f32 	%f56, %f51, %f51;
	div.rn.f32 	%f57, %f54, %f56;
	sub.f32 	%f58, %f55, %f57;
	mul.f32 	%f59, %f45, %f58;
	fma.rn.f32 	%f60, %f53, %f59, %f236;
	mul.f32 	%f61, %f46, %f58;
	fma.rn.f32 	%f62, %f53, %f61, %f235;
	mul.f32 	%f63, %f47, %f58;
	fma.rn.f32 	%f64, %f53, %f63, %f234;
	ld.shared.v4.f32 	{%f65, %f66, %f67, %f68}, [%r33+-16];
	sub.f32 	%f69, %f65, %f1;
	sub.f32 	%f70, %f66, %f2;
	sub.f32 	%f71, %f67, %f3;
	mul.f32 	%f72, %f70, %f70;
	fma.rn.f32 	%f73, %f69, %f69, %f72;
	fma.rn.f32 	%f74, %f71, %f71, %f73;
	add.f32 	%f75, %f74, 0f358637BD;
	sqrt.rn.f32 	%f76, %f75;
	rcp.rn.f32 	%f77, %f76;
	mul.f32 	%f78, %f4, %f68;
	div.rn.f32 	%f79, %f78, %f75;
	mul.f32 	%f80, %f75, %f75;
	div.rn.f32 	%f81, %f78, %f80;
	sub.f32 	%f82, %f79, %f81;
	mul.f32 	%f83, %f69, %f82;
	fma.rn.f32 	%f84, %f77, %f83, %f60;
	mul.f32 	%f85, %f70, %f82;
	fma.rn.f32 	%f86, %f77, %f85, %f62;
	mul.f32 	%f87, %f71, %f82;
	fma.rn.f32 	%f88, %f77, %f87, %f64;
	ld.shared.v4.f32 	{%f89, %f90, %f91, %f92}, [%r33];
	sub.f32 	%f93, %f89, %f1;
	sub.f32 	%f94, %f90, %f2;
	sub.f32 	%f95, %f91, %f3;
	mul.f32 	%f96, %f94, %f94;
	fma.rn.f32 	%f97, %f93, %f93, %f96;
	fma.rn.f32 	%f98, %f95, %f95, %f97;
	add.f32 	%f99, %f98, 0f358637BD;
	sqrt.rn.f32 	%f100, %f99;
	rcp.rn.f32 	%f101, %f100;
	mul.f32 	%f102, %f4, %f92;
	div.rn.f32 	%f103, %f102, %f99;
	mul.f32 	%f104, %f99, %f99;
	div.rn.f32 	%f105, %f102, %f104;
	sub.f32 	%f106, %f103, %f105;
	mul.f32 	%f107, %f93, %f106;
	fma.rn.f32 	%f108, %f101, %f107, %f84;
	mul.f32 	%f109, %f94, %f106;
	fma.rn.f32 	%f110, %f101, %f109, %f86;
	mul.f32 	%f111, %f95, %f106;
	fma.rn.f32 	%f112, %f101, %f111, %f88;
	ld.shared.v4.f32 	{%f113, %f114, %f115, %f116}, [%r33+16];
	sub.f32 	%f117, %f113, %f1;
	sub.f32 	%f118, %f114, %f2;
	sub.f32 	%f119, %f115, %f3;
	mul.f32 	%f120, %f118, %f118;
	fma.rn.f32 	%f121, %f117, %f117, %f120;
	fma.rn.f32 	%f122, %f119, %f119, %f121;
	add.f32 	%f123, %f122, 0f358637BD;
	sqrt.rn.f32 	%f124, %f123;
	rcp.rn.f32 	%f125, %f124;
	mul.f32 	%f126, %f4, %f116;
	div.rn.f32 	%f127, %f126, %f123;
	mul.f32 	%f128, %f123, %f123;
	div.rn.f32 	%f129, %f126, %f128;
	sub.f32 	%f130, %f127, %f129;
	mul.f32 	%f131, %f117, %f130;
	fma.rn.f32 	%f236, %f125, %f131, %f108;
	mul.f32 	%f132, %f118, %f130;
	fma.rn.f32 	%f235, %f125, %f132, %f110;
	mul.f32 	%f133, %f119, %f130;
	fma.rn.f32 	%f234, %f125, %f133, %f112;
	add.s32 	%r34, %r34, 4;
	add.s32 	%r33, %r33, 64;
	setp.ne.s32 	%p6, %r34, 0;
	@%p6 bra 	$L__BB0_7;
$L__BB0_8:
	setp.eq.s32 	%p7, %r7, 0;
	@%p7 bra 	$L__BB0_13;
	setp.eq.s32 	%p8, %r7, 1;
	@%p8 bra 	$L__BB0_11;
	shl.b32 	%r25, %r36, 4;
	add.s32 	%r27, %r20, %r25;
	ld.shared.v4.f32 	{%f135, %f136, %f137, %f138}, [%r27];
	sub.f32 	%f139, %f135, %f1;
	sub.f32 	%f140, %f136, %f2;
	sub.f32 	%f141, %f137, %f3;
	mul.f32 	%f142, %f140, %f140;
	fma.rn.f32 	%f143, %f139, %f139, %f142;
	fma.rn.f32 	%f144, %f141, %f141, %f143;
	add.f32 	%f145, %f144, 0f358637BD;
	sqrt.rn.f32 	%f146, %f145;
	rcp.rn.f32 	%f147, %f146;
	mul.f32 	%f148, %f4, %f138;
	div.rn.f32 	%f149, %f148, %f145;
	mul.f32 	%f150, %f145, %f145;
	div.rn.f32 	%f151, %f148, %f150;
	sub.f32 	%f152, %f149, %f151;
	mul.f32 	%f153, %f139, %f152;
	fma.rn.f32 	%f154, %f147, %f153, %f236;
	mul.f32 	%f155, %f140, %f152;
	fma.rn.f32 	%f156, %f147, %f155, %f235;
	mul.f32 	%f157, %f141, %f152;
	fma.rn.f32 	%f158, %f147, %f157, %f234;
	ld.shared.v4.f32 	{%f159, %f160, %f161, %f162}, [%r27+16];
	sub.f32 	%f163, %f159, %f1;
	sub.f32 	%f164, %f160, %f2;
	sub.f32 	%f165, %f161, %f3;
	mul.f32 	%f166, %f164, %f164;
	fma.rn.f32 	%f167, %f163, %f163, %f166;
	fma.rn.f32 	%f168, %f165, %f165, %f167;
	add.f32 	%f169, %f168, 0f358637BD;
	sqrt.rn.f32 	%f170, %f169;
	rcp.rn.f32 	%f171, %f170;
	mul.f32 	%f172, %f4, %f162;
	div.rn.f32 	%f173, %f172, %f169;
	mul.f32 	%f174, %f169, %f169;
	div.rn.f32 	%f175, %f172, %f174;
	sub.f32 	%f176, %f173, %f175;
	mul.f32 	%f177, %f163, %f176;
	fma.rn.f32 	%f236, %f171, %f177, %f154;
	mul.f32 	%f178, %f164, %f176;
	fma.rn.f32 	%f235, %f171, %f178, %f156;
	mul.f32 	%f179, %f165, %f176;
	fma.rn.f32 	%f234, %f171, %f179, %f158;
	add.s32 	%r36, %r36, 2;
$L__BB0_11:
	and.b32  	%r28, %r6, 1;
	setp.eq.b32 	%p9, %r28, 1;
	not.pred 	%p10, %p9;
	@%p10 bra 	$L__BB0_13;
	shl.b32 	%r29, %r36, 4;
	add.s32 	%r31, %r20, %r29;
	ld.shared.v4.f32 	{%f180, %f181, %f182, %f183}, [%r31];
	sub.f32 	%f184, %f180, %f1;
	sub.f32 	%f185, %f181, %f2;
	sub.f32 	%f186, %f182, %f3;
	mul.f32 	%f187, %f185, %f185;
	fma.rn.f32 	%f188, %f184, %f184, %f187;
	fma.rn.f32 	%f189, %f186, %f186, %f188;
	add.f32 	%f190, %f189, 0f358637BD;
	sqrt.rn.f32 	%f191, %f190;
	rcp.rn.f32 	%f192, %f191;
	mul.f32 	%f193, %f4, %f183;
	div.rn.f32 	%f194, %f193, %f190;
	mul.f32 	%f195, %f190, %f190;
	div.rn.f32 	%f196, %f193, %f195;
	sub.f32 	%f197, %f194, %f196;
	mul.f32 	%f198, %f184, %f197;
	fma.rn.f32 	%f236, %f192, %f198, %f236;
	mul.f32 	%f199, %f185, %f197;
	fma.rn.f32 	%f235, %f192, %f199, %f235;
	mul.f32 	%f200, %f186, %f197;
	fma.rn.f32 	%f234, %f192, %f200, %f234;
$L__BB0_13:
	add.s32 	%r32, %r32, %r2;
	bra.uni 	$L__BB0_1;
$L__BB0_14:
	cvta.to.global.u64 	%rd8, %rd2;
	mul.wide.u32 	%rd9, %r3, 12;
	add.s64 	%rd10, %rd8, %rd9;
	ld.global.f32 	%f201, [%rd10];
	mul.f32 	%f202, %f201, 0f3F000000;
	sub.f32 	%f203, %f236, %f202;
	div.rn.f32 	%f204, %f203, %f4;
	fma.rn.f32 	%f205, %f204, 0f3A83126F, %f201;
	st.global.f32 	[%rd10], %f205;
	ld.global.f32 	%f206, [%rd10+4];
	mul.f32 	%f207, %f206, 0f3F000000;
	sub.f32 	%f208, %f235, %f207;
	div.rn.f32 	%f209, %f208, %f4;
	fma.rn.f32 	%f210, %f209, 0f3A83126F, %f206;
	st.global.f32 	[%rd10+4], %f210;
	ld.global.f32 	%f211, [%rd10+8];
	mul.f32 	%f212, %f211, 0f3F000000;
	sub.f32 	%f213, %f234, %f212;
	div.rn.f32 	%f214, %f213, %f4;
	fma.rn.f32 	%f215, %f214, 0f3A83126F, %f211;
	st.global.f32 	[%rd10+8], %f215;
	ret;

}
	// .globl	_Z21getVelocity_RemainderP6float4P6float3i
.visible .entry _Z21getVelocity_RemainderP6float4P6float3i(
	.param .u64 .ptr .align 1 _Z21getVelocity_RemainderP6float4P6float3i_param_0,
	.param .u64 .ptr .align 1 _Z21getVelocity_RemainderP6float4P6float3i_param_1,
	.param .u32 _Z21getVelocity_RemainderP6float4P6float3i_param_2
)
{
	.reg .pred 	%p<2>;
	.reg .b32 	%r<11>;
	.reg .b32 	%f<75>;
	.reg .b64 	%rd<13>;

	ld.param.u64 	%rd5, [_Z21getVelocity_RemainderP6float4P6float3i_param_0];
	ld.param.u64 	%rd4, [_Z21getVelocity_RemainderP6float4P6float3i_param_1];
	ld.param.u32 	%r5, [_Z21getVelocity_RemainderP6float4P6float3i_param_2];
	cvta.to.global.u64 	%rd6, %rd5;
	mov.u32 	%r6, %tid.x;
	mov.u32 	%r7, %ntid.x;
	mov.u32 	%r8, %ctaid.x;
	mad.lo.s32 	%r9, %r7, %r8, %r6;
	add.s32 	%r1, %r9, %r5;
	mul.wide.u32 	%rd7, %r1, 16;
	add.s64 	%rd8, %rd6, %rd7;
	ld.global.v4.f32 	{%f1, %f2, %f3, %f4}, [%rd8];
	add.s64 	%rd12, %rd6, 16;
	mov.f32 	%f72, 0f00000000;
	mov.b32 	%r10, 0;
	mov.f32 	%f73, %f72;
	mov.f32 	%f74, %f72;
$L__BB1_1:
	ld.global.v4.f32 	{%f12, %f13, %f14, %f15}, [%rd12+-16];
	sub.f32 	%f16, %f12, %f1;
	sub.f32 	%f17, %f13, %f2;
	sub.f32 	%f18, %f14, %f3;
	mul.f32 	%f19, %f17, %f17;
	fma.rn.f32 	%f20, %f16, %f16, %f19;
	fma.rn.f32 	%f21, %f18, %f18, %f20;
	add.f32 	%f22, %f21, 0f358637BD;
	sqrt.rn.f32 	%f23, %f22;
	rcp.rn.f32 	%f24, %f23;
	mul.f32 	%f25, %f4, %f15;
	div.rn.f32 	%f26, %f25, %f22;
	mul.f32 	%f27, %f22, %f22;
	div.rn.f32 	%f28, %f25, %f27;
	sub.f32 	%f29, %f26, %f28;
	mul.f32 	%f30, %f16, %f29;
	fma.rn.f32 	%f31, %f24, %f30, %f74;
	mul.f32 	%f32, %f17, %f29;
	fma.rn.f32 	%f33, %f24, %f32, %f73;
	mul.f32 	%f34, %f18, %f29;
	fma.rn.f32 	%f35, %f24, %f34, %f72;
	ld.global.v4.f32 	{%f36, %f37, %f38, %f39}, [%rd12];
	sub.f32 	%f40, %f36, %f1;
	sub.f32 	%f41, %f37, %f2;
	sub.f32 	%f42, %f38, %f3;
	mul.f32 	%f43, %f41, %f41;
	fma.rn.f32 	%f44, %f40, %f40, %f43;
	fma.rn.f32 	%f45, %f42, %f42, %f44;
	add.f32 	%f46, %f45, 0f358637BD;
	sqrt.rn.f32 	%f47, %f46;
	rcp.rn.f32 	%f48, %f47;
	mul.f32 	%f49, %f4, %f39;
	div.rn.f32 	%f50, %f49, %f46;
	mul.f32 	%f51, %f46, %f46;
	div.rn.f32 	%f52, %f49, %f51;
	sub.f32 	%f53, %f50, %f52;
	mul.f32 	%f54, %f40, %f53;
	fma.rn.f32 	%f74, %f48, %f54, %f31;
	mul.f32 	%f55, %f41, %f53;
	fma.rn.f32 	%f73, %f48, %f55, %f33;
	mul.f32 	%f56, %f42, %f53;
	fma.rn.f32 	%f72, %f48, %f56, %f35;
	add.s32 	%r10, %r10, 2;
	add.s64 	%rd12, %rd12, 32;
	setp.ne.s32 	%p1, %r10, 20470;
	@%p1 bra 	$L__BB1_1;
	cvta.to.global.u64 	%rd9, %rd4;
	mul.wide.u32 	%rd10, %r1, 12;
	add.s64 	%rd11, %rd9, %rd10;
	ld.global.f32 	%f57, [%rd11];
	mul.f32 	%f58, %f57, 0f3F000000;
	sub.f32 	%f59, %f74, %f58;
	div.rn.f32 	%f60, %f59, %f4;
	fma.rn.f32 	%f61, %f60, 0f3A83126F, %f57;
	st.global.f32 	[%rd11], %f61;
	ld.global.f32 	%f62, [%rd11+4];
	mul.f32 	%f63, %f62, 0f3F000000;
	sub.f32 	%f64, %f73, %f63;
	div.rn.f32 	%f65, %f64, %f4;
	fma.rn.f32 	%f66, %f65, 0f3A83126F, %f62;
	st.global.f32 	[%rd11+4], %f66;
	ld.global.f32 	%f67, [%rd11+8];
	mul.f32 	%f68, %f67, 0f3F000000;
	sub.f32 	%f69, %f72, %f68;
	div.rn.f32 	%f70, %f69, %f4;
	fma.rn.f32 	%f71, %f70, 0f3A83126F, %f67;
	st.global.f32 	[%rd11+8], %f71;
	ret;

}
	// .globl	_Z4moveP6float4P6float3
.visible .entry _Z4moveP6float4P6float3(
	.param .u64 .ptr .align 1 _Z4moveP6float4P6float3_param_0,
	.param .u64 .ptr .align 1 _Z4moveP6float4P6float3_param_1
)
{
	.reg .pred 	%p<2>;
	.reg .b32 	%r<5>;
	.reg .b32 	%f<11>;
	.reg .b64 	%rd<9>;

	ld.param.u64 	%rd1, [_Z4moveP6float4P6float3_param_0];
	ld.param.u64 	%rd2, [_Z4moveP6float4P6float3_param_1];
	mov.u32 	%r2, %tid.x;
	mov.u32 	%r3, %ntid.x;
	mov.u32 	%r4, %ctaid.x;
	mad.lo.s32 	%r1, %r3, %r4, %r2;
	setp.gt.s32 	%p1, %r1, 20469;
	@%p1 bra 	$L__BB2_2;
	cvta.to.global.u64 	%rd3, %rd2;
	cvta.to.global.u64 	%rd4, %rd1;
	mul.wide.s32 	%rd5, %r1, 12;
	add.s64 	%rd6, %rd3, %rd5;
	ld.global.f32 	%f1, [%rd6];
	mul.wide.s32 	%rd7, %r1, 16;
	add.s64 	%rd8, %rd4, %rd7;
	.pragma "used_bytes_mask 4095";
	ld.global.v4.f32 	{%f2, %f3, %f4, %f5}, [%rd8];
	fma.rn.f32 	%f6, %f1, 0f3A83126F, %f2;
	st.global.f32 	[%rd8], %f6;
	ld.global.f32 	%f7, [%rd6+4];
	fma.rn.f32 	%f8, %f7, 0f3A83126F, %f3;
	st.global.f32 	[%rd8+4], %f8;
	ld.global.f32 	%f9, [%rd6+8];
	fma.rn.f32 	%f10, %f9, 0f3A83126F, %f4;
	st.global.f32 	[%rd8+8], %f10;
$L__BB2_2:
	ret;

}


// ===== COMPILED SASS (sm_100) =====

	.target	sm_100

	.elftype	@"ET_EXEC"


//--------------------- .note.nv.tkinfo           --------------------------
	.section	.note.nv.tkinfo,"",@"SHT_NOTE"
	.sectionflags	@"SHF_NOTE_NV_TKINFO"
	.tkinfo
        /*0018*/ 	.word	0x00000002
        /*0030*/ 	.string	""
        /*0030*/ 	.string	"ptxas"
        /*0030*/ 	.string	"Cuda compilation tools, release 13.0, V13.0.88"
        /*0030*/ 	.string	"Build cuda_13.0.r13.0/compiler.36424714_0"
        /*0030*/ 	.string	"-arch sm_100 -m 64 "



//--------------------- .note.nv.cuinfo           --------------------------
	.section	.note.nv.cuinfo,"",@"SHT_NOTE"
	.sectionflags	@"SHF_NOTE_NV_CUINFO"
        /*0018*/ 	.short	0x0002
        /*001a*/ 	.short	0x0064
        /*001c*/ 	.short	0x0082
	.zero		2


//--------------------- .nv.info                  --------------------------
	.section	.nv.info,"",@"SHT_CUDA_INFO"
	.align	4


	//----- nvinfo : EIATTR_REGCOUNT
	.align		4
        /*0000*/ 	.byte	0x04, 0x2f
        /*0002*/ 	.short	(.L_1 - .L_0)
	.align		4
.L_0:
        /*0004*/ 	.word	index@(_Z11getVelocityP6float4P6float3)
        /*0008*/ 	.word	0x00000026


	//----- nvinfo : EIATTR_FRAME_SIZE
	.align		4
.L_1:
        /*000c*/ 	.byte	0x04, 0x11
        /*000e*/ 	.short	(.L_3 - .L_2)
	.align		4
.L_2:
        /*0010*/ 	.word	index@($__internal_5_$__cuda_sm3x_div_rn_noftz_f32_slowpath)
        /*0014*/ 	.word	0x00000000


	//----- nvinfo : EIATTR_FRAME_SIZE
	.align		4
.L_3:
        /*0018*/ 	.byte	0x04, 0x11
        /*001a*/ 	.short	(.L_5 - .L_4)
	.align		4
.L_4:
        /*001c*/ 	.word	index@($__internal_4_$__cuda_sm20_sqrt_rn_f32_slowpath)
        /*0020*/ 	.word	0x00000000


	//----- nvinfo : EIATTR_FRAME_SIZE
	.align		4
.L_5:
        /*0024*/ 	.byte	0x04, 0x11
        /*0026*/ 	.short	(.L_7 - .L_6)
	.align		4
.L_6:
        /*0028*/ 	.word	index@($__internal_3_$__cuda_sm20_rcp_rn_f32_slowpath)
        /*002c*/ 	.word	0x00000000


	//----- nvinfo : EIATTR_FRAME_SIZE
	.align		4
.L_7:
        /*0030*/ 	.byte	0x04, 0x11
        /*0032*/ 	.short	(.L_9 - .L_8)
	.align		4
.L_8:
        /*0034*/ 	.word	index@(_Z11getVelocityP6float4P6float3)
        /*0038*/ 	.word	0x00000000


	//----- nvinfo : EIATTR_REGCOUNT
	.align		4
.L_9:
        /*003c*/ 	.byte	0x04, 0x2f
        /*003e*/ 	.short	(.L_11 - .L_10)
	.align		4
.L_10:
        /*0040*/ 	.word	index@(_Z21getVelocity_RemainderP6float4P6float3i)
        /*0044*/ 	.word	0x00000020


	//----- nvinfo : EIATTR_FRAME_SIZE
	.align		4
.L_11:
        /*0048*/ 	.byte	0x04, 0x11
        /*004a*/ 	.short	(.L_13 - .L_12)
	.align		4
.L_12:
        /*004c*/ 	.word	index@($__internal_2_$__cuda_sm3x_div_rn_noftz_f32_slowpath)
        /*0050*/ 	.word	0x00000000


	//----- nvinfo : EIATTR_FRAME_SIZE
	.align		4
.L_13:
        /*0054*/ 	.byte	0x04, 0x11
        /*0056*/ 	.short	(.L_15 - .L_14)
	.align		4
.L_14:
        /*0058*/ 	.word	index@($__internal_1_$__cuda_sm20_sqrt_rn_f32_slowpath)
        /*005c*/ 	.word	0x00000000


	//----- nvinfo : EIATTR_FRAME_SIZE
	.align		4
.L_15:
        /*0060*/ 	.byte	0x04, 0x11
        /*0062*/ 	.short	(.L_17 - .L_16)
	.align		4
.L_16:
        /*0064*/ 	.word	index@($__internal_0_$__cuda_sm20_rcp_rn_f32_slowpath)
        /*0068*/ 	.word	0x00000000


	//----- nvinfo : EIATTR_FRAME_SIZE
	.align		4
.L_17:
        /*006c*/ 	.byte	0x04, 0x11
        /*006e*/ 	.short	(.L_19 - .L_18)
	.align		4
.L_18:
        /*0070*/ 	.word	index@(_Z21getVelocity_RemainderP6float4P6float3i)
        /*0074*/ 	.word	0x00000000


	//----- nvinfo : EIATTR_REGCOUNT
	.align		4
.L_19:
        /*0078*/ 	.byte	0x04, 0x2f
        /*007a*/ 	.short	(.L_21 - .L_20)
	.align		4
.L_20:
        /*007c*/ 	.word	index@(_Z4moveP6float4P6float3)
        /*0080*/ 	.word	0x0000000e


	//----- nvinfo : EIATTR_FRAME_SIZE
	.align		4
.L_21:
        /*0084*/ 	.byte	0x04, 0x11
        /*0086*/ 	.short	(.L_23 - .L_22)
	.align		4
.L_22:
        /*0088*/ 	.word	index@(_Z4moveP6float4P6float3)
        /*008c*/ 	.word	0x00000000


	//----- nvinfo : EIATTR_MIN_STACK_SIZE
	.align		4
.L_23:
        /*0090*/ 	.byte	0x04, 0x12
        /*0092*/ 	.short	(.L_25 - .L_24)
	.align		4
.L_24:
        /*0094*/ 	.word	index@(_Z4moveP6float4P6float3)
        /*0098*/ 	.word	0x00000000


	//----- nvinfo : EIATTR_MIN_STACK_SIZE
	.align		4
.L_25:
        /*009c*/ 	.byte	0x04, 0x12
        /*009e*/ 	.short	(.L_27 - .L_26)
	.align		4
.L_26:
        /*00a0*/ 	.word	index@(_Z21getVelocity_RemainderP6float4P6float3i)
        /*00a4*/ 	.word	0x00000000


	//----- nvinfo : EIATTR_MIN_STACK_SIZE
	.align		4
.L_27:
        /*00a8*/ 	.byte	0x04, 0x12
        /*00aa*/ 	.short	(.L_29 - .L_28)
	.align		4
.L_28:
        /*00ac*/ 	.word	index@(_Z11getVelocityP6float4P6float3)
        /*00b0*/ 	.word	0x00000000
.L_29:


//--------------------- .nv.compat                --------------------------
	.section	.nv.compat,"",@"SHT_CUDA_COMPAT_INFO"
	.align	4
        /*0000*/ 	.byte	0x02, 0x09, 0x00, 0x00, 0x02, 0x02, 0x01, 0x00, 0x02, 0x05, 0x05, 0x00, 0x03, 0x07, 0x01, 0x01
        /*0010*/ 	.byte	0x02, 0x03, 0x00, 0x00, 0x02, 0x06, 0x01, 0x00, 0x04, 0x0b, 0x08, 0x00, 0x01, 0x00, 0x00, 0x00
        /*0020*/ 	.byte	0x00, 0x00, 0x00, 0x00


//--------------------- .nv.info._Z4moveP6float4P6float3 --------------------------
	.section	.nv.info._Z4moveP6float4P6float3,"",@"SHT_CUDA_INFO"
	.sectionflags	@""
	.align	4


	//----- nvinfo : EIATTR_CUDA_API_VERSION
	.align		4
        /*0000*/ 	.byte	0x04, 0x37
        /*0002*/ 	.short	(.L_31 - .L_30)
.L_30:
        /*0004*/ 	.word	0x00000082


	//----- nvinfo : EIATTR_KPARAM_INFO
	.align		4
.L_31:
        /*0008*/ 	.byte	0x04, 0x17
        /*000a*/ 	.short	(.L_33 - .L_32)
.L_32:
        /*000c*/ 	.word	0x00000000
        /*0010*/ 	.short	0x0001
        /*0012*/ 	.short	0x0008
        /*0014*/ 	.byte	0x00, 0xf5, 0x21, 0x00


	//----- nvinfo : EIATTR_KPARAM_INFO
	.align		4
.L_33:
        /*0018*/ 	.byte	0x04, 0x17
        /*001a*/ 	.short	(.L_35 - .L_34)
.L_34:
        /*001c*/ 	.word	0x00000000
        /*0020*/ 	.short	0x0000
        /*0022*/ 	.short	0x0000
        /*0024*/ 	.byte	0x00, 0xf5, 0x21, 0x00


	//----- nvinfo : EIATTR_SPARSE_MMA_MASK
	.align		4
.L_35:
        /*0028*/ 	.byte	0x03, 0x50
        /*002a*/ 	.short	0x0000


	//----- nvinfo : EIATTR_MAXREG_COUNT
	.align		4
        /*002c*/ 	.byte	0x03, 0x1b
        /*002e*/ 	.short	0x00ff


	//----- nvinfo : EIATTR_MERCURY_ISA_VERSION
	.align		4
        /*0030*/ 	.byte	0x03, 0x5f
        /*0032*/ 	.short	0x0101


	//----- nvinfo : EIATTR_UNUSED_LOAD_BYTE_OFFSET
	.align		4
        /*0034*/ 	.byte	0x04, 0x44
        /*0036*/ 	.short	(.L_37 - .L_36)


	//   ....[0]....
.L_36:
        /*0038*/ 	.word	0x000000c0
        /*003c*/ 	.word	0x00000fff


	//----- nvinfo : EIATTR_VRC_CTA_INIT_COUNT
	.align		4
.L_37:
        /*0040*/ 	.byte	0x02, 0x4a
	.zero		1
	.zero		1


	//----- nvinfo : EIATTR_EXIT_INSTR_OFFSETS
	.align		4
        /*0044*/ 	.byte	0x04, 0x1c
        /*0046*/ 	.short	(.L_39 - .L_38)


	//   ....[0]....
.L_38:
        /*0048*/ 	.word	0x00000060


	//   ....[1]....
        /*004c*/ 	.word	0x00000160


	//----- nvinfo : EIATTR_CBANK_PARAM_SIZE
	.align		4
.L_39:
        /*0050*/ 	.byte	0x03, 0x19
        /*0052*/ 	.short	0x0010


	//----- nvinfo : EIATTR_PARAM_CBANK
	.align		4
        /*0054*/ 	.byte	0x04, 0x0a
        /*0056*/ 	.short	(.L_41 - .L_40)
	.align		4
.L_40:
        /*0058*/ 	.word	index@(.nv.constant0._Z4moveP6float4P6float3)
        /*005c*/ 	.short	0x0380
        /*005e*/ 	.short	0x0010


	//----- nvinfo : EIATTR_SW_WAR
	.align		4
.L_41:
        /*0060*/ 	.byte	0x04, 0x36
        /*0062*/ 	.short	(.L_43 - .L_42)
.L_42:
        /*0064*/ 	.word	0x00000008
.L_43:


//--------------------- .nv.info._Z21getVelocity_RemainderP6float4P6float3i --------------------------
	.section	.nv.info._Z21getVelocity_RemainderP6float4P6float3i,"",@"SHT_CUDA_INFO"
	.sectionflags	@""
	.align	4


	//----- nvinfo : EIATTR_CUDA_API_VERSION
	.align		4
        /*0000*/ 	.byte	0x04, 0x37
        /*0002*/ 	.short	(.L_45 - .L_44)
.L_44:
        /*0004*/ 	.word	0x00000082


	//----- nvinfo : EIATTR_KPARAM_INFO
	.align		4
.L_45:
        /*0008*/ 	.byte	0x04, 0x17
        /*000a*/ 	.short	(.L_47 - .L_46)
.L_46:
        /*000c*/ 	.word	0x00000000
        /*0010*/ 	.short	0x0002
        /*0012*/ 	.short	0x0010
        /*0014*/ 	.byte	0x00, 0xf0, 0x11, 0x00


	//----- nvinfo : EIATTR_KPARAM_INFO
	.align		4
.L_47:
        /*0018*/ 	.byte	0x04, 0x17
        /*001a*/ 	.short	(.L_49 - .L_48)
.L_48:
        /*001c*/ 	.word	0x00000000
        /*0020*/ 	.short	0x0001
        /*0022*/ 	.short	0x0008
        /*0024*/ 	.byte	0x00, 0xf5, 0x21, 0x00


	//----- nvinfo : EIATTR_KPARAM_INFO
	.align		4
.L_49:
        /*0028*/ 	.byte	0x04, 0x17
        /*002a*/ 	.short	(.L_51 - .L_50)
.L_50:
        /*002c*/ 	.word	0x00000000
        /*0030*/ 	.short	0x0000
        /*0032*/ 	.short	0x0000
        /*0034*/ 	.byte	0x00, 0xf5, 0x21, 0x00


	//----- nvinfo : EIATTR_SPARSE_MMA_MASK
	.align		4
.L_51:
        /*0038*/ 	.byte	0x03, 0x50
        /*003a*/ 	.short	0x0000


	//----- nvinfo : EIATTR_MAXREG_COUNT
	.align		4
        /*003c*/ 	.byte	0x03, 0x1b
        /*003e*/ 	.short	0x00ff


	//----- nvinfo : EIATTR_MERCURY_ISA_VERSION
	.align		4
        /*0040*/ 	.byte	0x03, 0x5f
        /*0042*/ 	.short	0x0101


	//----- nvinfo : EIATTR_VRC_CTA_INIT_COUNT
	.align		4
        /*0044*/ 	.byte	0x02, 0x4a
	.zero		1
	.zero		1


	//----- nvinfo : EIATTR_EXIT_INSTR_OFFSETS
	.align		4
        /*0048*/ 	.byte	0x04, 0x1c
        /*004a*/ 	.short	(.L_53 - .L_52)


	//   ....[0]....
.L_52:
        /*004c*/ 	.word	0x00000dd0


	//----- nvinfo : EIATTR_CRS_STACK_SIZE
	.align		4
.L_53:
        /*0050*/ 	.byte	0x04, 0x1e
        /*0052*/ 	.short	(.L_55 - .L_54)
.L_54:
        /*0054*/ 	.word	0x00000000


	//----- nvinfo : EIATTR_CBANK_PARAM_SIZE
	.align		4
.L_55:
        /*0058*/ 	.byte	0x03, 0x19
        /*005a*/ 	.short	0x0014


	//----- nvinfo : EIATTR_PARAM_CBANK
	.align		4
        /*005c*/ 	.byte	0x04, 0x0a
        /*005e*/ 	.short	(.L_57 - .L_56)
	.align		4
.L_56:
        /*0060*/ 	.word	index@(.nv.constant0._Z21getVelocity_RemainderP6float4P6float3i)
        /*0064*/ 	.short	0x0380
        /*0066*/ 	.short	0x0014


	//----- nvinfo : EIATTR_SW_WAR
	.align		4
.L_57:
        /*0068*/ 	.byte	0x04, 0x36
        /*006a*/ 	.short	(.L_59 - .L_58)
.L_58:
        /*006c*/ 	.word	0x00000008
.L_59:


//--------------------- .nv.info._Z11getVelocityP6float4P6float3 --------------------------
	.section	.nv.info._Z11getVelocityP6float4P6float3,"",@"SHT_CUDA_INFO"
	.sectionflags	@""
	.align	4


	//----- nvinfo : EIATTR_CUDA_API_VERSION
	.align		4
        /*0000*/ 	.byte	0x04, 0x37
        /*0002*/ 	.short	(.L_61 - .L_60)
.L_60:
        /*0004*/ 	.word	0x00000082


	//----- nvinfo : EIATTR_KPARAM_INFO
	.align		4
.L_61:
        /*0008*/ 	.byte	0x04, 0x17
        /*000a*/ 	.short	(.L_63 - .L_62)
.L_62:
        /*000c*/ 	.word	0x00000000
        /*0010*/ 	.short	0x0001
        /*0012*/ 	.short	0x0008
        /*0014*/ 	.byte	0x00, 0xf5, 0x21, 0x00


	//----- nvinfo : EIATTR_KPARAM_INFO
	.align		4
.L_63:
        /*0018*/ 	.byte	0x04, 0x17
        /*001a*/ 	.short	(.L_65 - .L_64)
.L_64:
        /*001c*/ 	.word	0x00000000
        /*0020*/ 	.short	0x0000
        /*0022*/ 	.short	0x0000
        /*0024*/ 	.byte	0x00, 0xf5, 0x21, 0x00


	//----- nvinfo : EIATTR_SPARSE_MMA_MASK
	.align		4
.L_65:
        /*0028*/ 	.byte	0x03, 0x50
        /*002a*/ 	.short	0x0000


	//----- nvinfo : EIATTR_MAXREG_COUNT
	.align		4
        /*002c*/ 	.byte	0x03, 0x1b
        /*002e*/ 	.short	0x00ff


	//----- nvinfo : EIATTR_NUM_BARRIERS
	.align		4
        /*0030*/ 	.byte	0x02, 0x4c
        /*0032*/ 	.byte	0x01
	.zero		1


	//----- nvinfo : EIATTR_MERCURY_ISA_VERSION
	.align		4
        /*0034*/ 	.byte	0x03, 0x5f
        /*0036*/ 	.short	0x0101


	//----- nvinfo : EIATTR_VRC_CTA_INIT_COUNT
	.align		4
        /*0038*/ 	.byte	0x02, 0x4a
	.zero		1
	.zero		1


	//----- nvinfo : EIATTR_EXIT_INSTR_OFFSETS
	.align		4
        /*003c*/ 	.byte	0x04, 0x1c
        /*003e*/ 	.short	(.L_67 - .L_66)


	//   ....[0]....
.L_66:
        /*0040*/ 	.word	0x00002790


	//----- nvinfo : EIATTR_CRS_STACK_SIZE
	.align		4
.L_67:
        /*0044*/ 	.byte	0x04, 0x1e
        /*0046*/ 	.short	(.L_69 - .L_68)
.L_68:
        /*0048*/ 	.word	0x00000000


	//----- nvinfo : EIATTR_CBANK_PARAM_SIZE
	.align		4
.L_69:
        /*004c*/ 	.byte	0x03, 0x19
        /*004e*/ 	.short	0x0010


	//----- nvinfo : EIATTR_PARAM_CBANK
	.align		4
        /*0050*/ 	.byte	0x04, 0x0a
        /*0052*/ 	.short	(.L_71 - .L_70)
	.align		4
.L_70:
        /*0054*/ 	.word	index@(.nv.constant0._Z11getVelocityP6float4P6float3)
        /*0058*/ 	.short	0x0380
        /*005a*/ 	.short	0x0010


	//----- nvinfo : EIATTR_SW_WAR
	.align		4
.L_71:
        /*005c*/ 	.byte	0x04, 0x36
        /*005e*/ 	.short	(.L_73 - .L_72)
.L_72:
        /*0060*/ 	.word	0x00000008
.L_73:


//--------------------- .nv.callgraph             --------------------------
	.section	.nv.callgraph,"",@"SHT_CUDA_CALLGRAPH"
	.align	4
	.sectionentsize	8
	.align		4
        /*0000*/ 	.word	0x00000000
	.align		4
        /*0004*/ 	.word	0xffffffff
	.align		4
        /*0008*/ 	.word	0x00000000
	.align		4
        /*000c*/ 	.word	0xfffffffe
	.align		4
        /*0010*/ 	.word	0x00000000
	.align		4
        /*0014*/ 	.word	0xfffffffd
	.align		4
        /*0018*/ 	.word	0x00000000
	.align		4
        /*001c*/ 	.word	0xfffffffc


//--------------------- .text._Z4moveP6float4P6float3 --------------------------
	.section	.text._Z4moveP6float4P6float3,"ax",@progbits
	.align	128
        .global         _Z4moveP6float4P6float3
        .type           _Z4moveP6float4P6float3,@function
        .size           _Z4moveP6float4P6float3,(.L_x_155 - _Z4moveP6float4P6float3)
        .other          _Z4moveP6float4P6float3,@"STO_CUDA_ENTRY STV_DEFAULT"
_Z4moveP6float4P6float3:
.text._Z4moveP6float4P6float3:
[----:B------:R-:W-:Y:S01]  /*0000*/  LDC R1, c[0x0][0x37c] ;  /* 0x0000df00ff017b82 */ /* 0x000fe20000000800 */
[----:B------:R-:W0:Y:S01]  /*0010*/  S2R R5, SR_TID.X ;  /* 0x0000000000057919 */ /* 0x000e220000002100 */
[----:B------:R-:W0:Y:S01]  /*0020*/  LDCU UR4, c[0x0][0x360] ;  /* 0x00006c00ff0477ac */ /* 0x000e220008000800 */
[----:B------:R-:W0:Y:S02]  /*0030*/  S2R R0, SR_CTAID.X ;  /* 0x0000000000007919 */ /* 0x000e240000002500 */
[----:B0-----:R-:W-:-:S05]  /*0040*/  IMAD R5, R0, UR4, R5 ;  /* 0x0000000400057c24 */ /* 0x001fca000f8e0205 */
[----:B------:R-:W-:-:S13]  /*0050*/  ISETP.GT.AND P0, PT, R5, 0x4ff5, PT ;  /* 0x00004ff50500780c */ /* 0x000fda0003f04270 */
[----:B------:R-:W-:Y:S05]  /*0060*/  @P0 EXIT ;  /* 0x000000000000094d */ /* 0x000fea0003800000 */
[----:B------:R-:W0:Y:S01]  /*0070*/  LDC.64 R8, c[0x0][0x380] ;  /* 0x0000e000ff087b82 */ /* 0x000e220000000a00 */
[----:B------:R-:W1:Y:S07]  /*0080*/  LDCU.64 UR4, c[0x0][0x358] ;  /* 0x00006b00ff0477ac */ /* 0x000e6e0008000a00 */
[----:B------:R-:W2:Y:S01]  /*0090*/  LDC.64 R2, c[0x0][0x388] ;  /* 0x0000e200ff027b82 */ /* 0x000ea20000000a00 */
[----:B0-----:R-:W-:-:S04]  /*00a0*/  IMAD.WIDE R8, R5, 0x10, R8 ;  /* 0x0000001005087825 */ /* 0x001fc800078e0208 */
[----:B--2---:R-:W-:Y:S02]  /*00b0*/  IMAD.WIDE R2, R5, 0xc, R2 ;  /* 0x0000000c05027825 */ /* 0x004fe400078e0202 */
[----:B-1----:R-:W2:Y:S04]  /*00c0*/  LDG.E.128 R4, desc[UR4][R8.64] ;  /* 0x0000000408047981 */ /* 0x002ea8000c1e1d00 */
[----:B------:R-:W2:Y:S02]  /*00d0*/  LDG.E R11, desc[UR4][R2.64] ;  /* 0x00000004020b7981 */ /* 0x000ea4000c1e1900 */
[----:B--2---:R-:W-:-:S05]  /*00e0*/  FFMA R11, R11, 0.0010000000474974513054, R4 ;  /* 0x3a83126f0b0b7823 */ /* 0x004fca0000000004 */
[----:B------:R-:W-:Y:S04]  /*00f0*/  STG.E desc[UR4][R8.64], R11 ;  /* 0x0000000b08007986 */ /* 0x000fe8000c101904 */
[----:B------:R-:W2:Y:S02]  /*0100*/  LDG.E R0, desc[UR4][R2.64+0x4] ;  /* 0x0000040402007981 */ /* 0x000ea4000c1e1900 */
[----:B--2---:R-:W-:-:S05]  /*0110*/  FFMA R5, R0, 0.0010000000474974513054, R5 ;  /* 0x3a83126f00057823 */ /* 0x004fca0000000005 */
[----:B------:R-:W-:Y:S04]  /*0120*/  STG.E desc[UR4][R8.64+0x4], R5 ;  /* 0x0000040508007986 */ /* 0x000fe8000c101904 */
[----:B------:R-:W2:Y:S02]  /*0130*/  LDG.E R7, desc[UR4][R2.64+0x8] ;  /* 0x0000080402077981 */ /* 0x000ea4000c1e1900 */
[----:B--2---:R-:W-:-:S05]  /*0140*/  FFMA R7, R7, 0.0010000000474974513054, R6 ;  /* 0x3a83126f07077823 */ /* 0x004fca0000000006 */
[----:B------:R-:W-:Y:S01]  /*0150*/  STG.E desc[UR4][R8.64+0x8], R7 ;  /* 0x0000080708007986 */ /* 0x000fe2000c101904 */
[----:B------:R-:W-:Y:S05]  /*0160*/  EXIT ;  /* 0x000000000000794d */ /* 0x000fea0003800000 */
.L_x_0:
[----:B------:R-:W-:-:S00]  /*0170*/  BRA `(.L_x_0) ;  /* 0xfffffffc00fc7947 */ /* 0x000fc0000383ffff */
[----:B------:R-:W-:-:S00]  /*0180*/  NOP ;  /* 0x0000000000007918 */ /* 0x000fc00000000000 */
[----:B------:R-:W-:-:S00]  /*0190*/  NOP ;  /* 0x0000000000007918 */ /* 0x000fc00000000000 */
[----:B------:R-:W-:-:S00]  /*01a0*/  NOP ;  /* 0x0000000000007918 */ /* 0x000fc00000000000 */
[----:B------:R-:W-:-:S00]  /*01b0*/  NOP ;  /* 0x0000000000007918 */ /* 0x000fc00000000000 */
[----:B------:R-:W-:-:S00]  /*01c0*/  NOP ;  /* 0x0000000000007918 */ /* 0x000fc00000000000 */
[----:B------:R-:W-:-:S00]  /*01d0*/  NOP ;  /* 0x0000000000007918 */ /* 0x000fc00000000000 */
[----:B------:R-:W-:-:S00]  /*01e0*/  NOP ;  /* 0x0000000000007918 */ /* 0x000fc00000000000 */
[----:B------:R-:W-:-:S00]  /*01f0*/  NOP ;  /* 0x0000000000007918 */ /* 0x000fc00000000000 */
.L_x_155:


//--------------------- .text._Z21getVelocity_RemainderP6float4P6float3i --------------------------
	.section	.text._Z21getVelocity_RemainderP6float4P6float3i,"ax",@progbits
	.align	128
        .global         _Z21getVelocity_RemainderP6float4P6float3i
        .type           _Z21getVelocity_RemainderP6float4P6float3i,@function
        .size           _Z21getVelocity_RemainderP6float4P6float3i,(.L_x_151 - _Z21getVelocity_RemainderP6float4P6float3i)
        .other          _Z21getVelocity_RemainderP6float4P6float3i,@"STO_CUDA_ENTRY STV_DEFAULT"
_Z21getVelocity_RemainderP6float4P6float3i:
.text._Z21getVelocity_RemainderP6float4P6float3i:
[----:B------:R-:W-:Y:S01]  /*0000*/  LDC R1, c[0x0][0x37c] ;  /* 0x0000df00ff017b82 */ /* 0x000fe20000000800 */
[----:B------:R-:W0:Y:S01]  /*0010*/  S2R R5, SR_TID.X ;  /* 0x0000000000057919 */ /* 0x000e220000002100 */
[----:B------:R-:W0:Y:S06]  /*0020*/  LDCU UR4, c[0x0][0x360] ;  /* 0x00006c00ff0477ac */ /* 0x000e2c0008000800 */
[----:B------:R-:W1:Y:S01]  /*0030*/  LDC.64 R8, c[0x0][0x380] ;  /* 0x0000e000ff087b82 */ /* 0x000e620000000a00 */
[----:B------:R-:W0:Y:S01]  /*0040*/  S2R R0, SR_CTAID.X ;  /* 0x0000000000007919 */ /* 0x000e220000002500 */
[----:B------:R-:W2:Y:S01]  /*0050*/  LDCU UR5, c[0x0][0x390] ;  /* 0x00007200ff0577ac */ /* 0x000ea20008000800 */
[----:B------:R-:W3:Y:S01]  /*0060*/  LDCU.64 UR6, c[0x0][0x358] ;  /* 0x00006b00ff0677ac */ /* 0x000ee20008000a00 */
[----:B0-----:R-:W-:-:S05]  /*0070*/  IMAD R5, R0, UR4, R5 ;  /* 0x0000000400057c24 */ /* 0x001fca000f8e0205 */
[----:B--2---:R-:W-:Y:S01]  /*0080*/  IADD3 R5, PT, PT, R5, UR5, RZ ;  /* 0x0000000505057c10 */ /* 0x004fe2000fffe0ff */
[----:B------:R-:W0:Y:S04]  /*0090*/  LDCU.64 UR4, c[0x0][0x380] ;  /* 0x00007000ff0477ac */ /* 0x000e280008000a00 */
[----:B-1----:R-:W-:-:S06]  /*00a0*/  IMAD.WIDE.U32 R8, R5, 0x10, R8 ;  /* 0x0000001005087825 */ /* 0x002fcc00078e0008 */
[----:B---3--:R-:W5:Y:S01]  /*00b0*/  LDG.E.128 R8, desc[UR6][R8.64] ;  /* 0x0000000608087981 */ /* 0x008f62000c1e1d00 */
[----:B------:R-:W-:Y:S01]  /*00c0*/  HFMA2 R4, -RZ, RZ, 0, 0 ;  /* 0x00000000ff047431 */ /* 0x000fe200000001ff */
[----:B------:R-:W-:Y:S01]  /*00d0*/  CS2R R2, SRZ ;  /* 0x0000000000027805 */ /* 0x000fe2000001ff00 */
[----:B0-----:R-:W-:-:S04]  /*00e0*/  UIADD3 UR4, UP0, UPT, UR4, 0x10, URZ ;  /* 0x0000001004047890 */ /* 0x001fc8000ff1e0ff */
[----:B------:R-:W-:Y:S02]  /*00f0*/  UIADD3.X UR5, UPT, UPT, URZ, UR5, URZ, UP0, !UPT ;  /* 0x00000005ff057290 */ /* 0x000fe400087fe4ff */
[----:B------:R-:W-:Y:S01]  /*0100*/  MOV R16, UR4 ;  /* 0x0000000400107c02 */ /* 0x000fe20008000f00 */
[----:B------:R-:W-:-:S03]  /*0110*/  UMOV UR4, URZ ;  /* 0x000000ff00047c82 */ /* 0x000fc60008000000 */
[----:B------:R-:W-:-:S07]  /*0120*/  IMAD.U32 R17, RZ, RZ, UR5 ;  /* 0x00000005ff117e24 */ /* 0x000fce000f8e00ff */
.L_x_21:
[----:B------:R-:W2:Y:S01]  /*0130*/  LDG.E.128 R12, desc[UR6][R16.64+-0x10] ;  /* 0xfffff006100c7981 */ /* 0x000ea2000c1e1d00 */
[----:B------:R-:W-:Y:S01]  /*0140*/  BSSY.RECONVERGENT B0, `(.L_x_1) ;  /* 0x0000014000007945 */ /* 0x000fe20003800200 */
[----:B--2--5:R-:W-:Y:S01]  /*0150*/  FADD R6, -R9, R13 ;  /* 0x0000000d09067221 */ /* 0x024fe20000000100 */
[----:B------:R-:W-:Y:S01]  /*0160*/  FADD R7, -R8, R12 ;  /* 0x0000000c08077221 */ /* 0x000fe20000000100 */
[----:B------:R-:W-:Y:S02]  /*0170*/  FADD R18, -R10, R14 ;  /* 0x0000000e0a127221 */ /* 0x000fe40000000100 */
[----:B------:R-:W-:-:S04]  /*0180*/  FMUL R0, R6, R6 ;  /* 0x0000000606007220 */ /* 0x000fc80000400000 */
[----:B------:R-:W-:-:S04]  /*0190*/  FFMA R13, R7, R7, R0 ;  /* 0x00000007070d7223 */ /* 0x000fc80000000000 */
[----:B------:R-:W-:-:S04]  /*01a0*/  FFMA R12, R18, R18, R13 ;  /* 0x00000012120c7223 */ /* 0x000fc8000000000d */
[----:B------:R-:W-:-:S04]  /*01b0*/  FADD R12, R12, 9.9999999747524270788e-07 ;  /* 0x358637bd0c0c7421 */ /* 0x000fc80000000000 */
[----:B------:R0:W1:Y:S01]  /*01c0*/  MUFU.RSQ R19, R12 ;  /* 0x0000000c00137308 */ /* 0x0000620000001400 */
[----:B------:R-:W-:-:S04]  /*01d0*/  IADD3 R0, PT, PT, R12, -0xd000000, RZ ;  /* 0xf30000000c007810 */ /* 0x000fc80007ffe0ff */
[----:B------:R-:W-:-:S13]  /*01e0*/  ISETP.GT.U32.AND P0, PT, R0, 0x727fffff, PT ;  /* 0x727fffff0000780c */ /* 0x000fda0003f04070 */
[----:B01----:R-:W-:Y:S05]  /*01f0*/  @!P0 BRA `(.L_x_2) ;  /* 0x0000000000108947 */ /* 0x003fea0003800000 */
[----:B------:R-:W-:Y:S02]  /*0200*/  MOV R14, R12 ;  /* 0x0000000c000e7202 */ /* 0x000fe40000000f00 */
[----:B------:R-:W-:-:S07]  /*0210*/  MOV R22, 0x230 ;  /* 0x0000023000167802 */ /* 0x000fce0000000f00 */
[----:B------:R-:W-:Y:S05]  /*0220*/  CALL.REL.NOINC `($__internal_1_$__cuda_sm20_sqrt_rn_f32_slowpath) ;  /* 0x0000000c00c47944 */ /* 0x000fea0003c00000 */
[----:B------:R-:W-:Y:S05]  /*0230*/  BRA `(.L_x_3) ;  /* 0x0000000000107947 */ /* 0x000fea0003800000 */
.L_x_2:
[----:B------:R-:W-:Y:S01]  /*0240*/  FMUL.FTZ R13, R12, R19 ;  /* 0x000000130c0d7220 */ /* 0x000fe20000410000 */
[----:B------:R-:W-:-:S03]  /*0250*/  FMUL.FTZ R14, R19, 0.5 ;  /* 0x3f000000130e7820 */ /* 0x000fc60000410000 */
[----:B------:R-:W-:-:S04]  /*0260*/  FFMA R0, -R13, R13, R12 ;  /* 0x0000000d0d007223 */ /* 0x000fc8000000010c */
[----:B------:R-:W-:-:S07]  /*0270*/  FFMA R0, R0, R14, R13 ;  /* 0x0000000e00007223 */ /* 0x000fce000000000d */
.L_x_3:
[----:B------:R-:W-:Y:S05]  /*0280*/  BSYNC.RECONVERGENT B0 ;  /* 0x0000000000007941 */ /* 0x000fea0003800200 */
.L_x_1:
[----:B------:R-:W-:Y:S01]  /*0290*/  IADD3 R13, PT, PT, R0, 0x1800000, RZ ;  /* 0x01800000000d7810 */ /* 0x000fe20007ffe0ff */
[----:B------:R-:W-:Y:S03]  /*02a0*/  BSSY.RECONVERGENT B0, `(.L_x_4) ;  /* 0x000000b000007945 */ /* 0x000fe60003800200 */
[----:B------:R-:W-:-:S04]  /*02b0*/  LOP3.LUT R13, R13, 0x7f800000, RZ, 0xc0, !PT ;  /* 0x7f8000000d0d7812 */ /* 0x000fc800078ec0ff */
[----:B------:R-:W-:-:S13]  /*02c0*/  ISETP.GT.U32.AND P0, PT, R13, 0x1ffffff, PT ;  /* 0x01ffffff0d00780c */ /* 0x000fda0003f04070 */
[----:B------:R-:W-:Y:S05]  /*02d0*/  @P0 BRA `(.L_x_5) ;  /* 0x00000000000c0947 */ /* 0x000fea0003800000 */
[----:B------:R-:W-:-:S07]  /*02e0*/  MOV R20, 0x300 ;  /* 0x0000030000147802 */ /* 0x000fce0000000f00 */
[----:B------:R-:W-:Y:S05]  /*02f0*/  CALL.REL.NOINC `($__internal_0_$__cuda_sm20_rcp_rn_f32_slowpath) ;  /* 0x0000000800b87944 */ /* 0x000fea0003c00000 */
[----:B------:R-:W-:Y:S05]  /*0300*/  BRA `(.L_x_6) ;  /* 0x0000000000107947 */ /* 0x000fea0003800000 */
.L_x_5:
[----:B------:R-:W0:Y:S02]  /*0310*/  MUFU.RCP R19, R0 ;  /* 0x0000000000137308 */ /* 0x000e240000001000 */
[----:B0-----:R-:W-:-:S04]  /*0320*/  FFMA R13, R19, R0, -1 ;  /* 0xbf800000130d7423 */ /* 0x001fc80000000000 */
[----:B------:R-:W-:-:S04]  /*0330*/  FADD.FTZ R14, -R13, -RZ ;  /* 0x800000ff0d0e7221 */ /* 0x000fc80000010100 */
[----:B------:R-:W-:-:S07]  /*0340*/  FFMA R19, R19, R14, R19 ;  /* 0x0000000e13137223 */ /* 0x000fce0000000013 */
.L_x_6:
[----:B------:R-:W-:Y:S05]  /*0350*/  BSYNC.RECONVERGENT B0 ;  /* 0x0000000000007941 */ /* 0x000fea0003800200 */
.L_x_4:
[----:B------:R-:W0:Y:S01]  /*0360*/  MUFU.RCP R21, R12 ;  /* 0x0000000c00157308 */ /* 0x000e220000001000 */
[----:B------:R-:W-:Y:S01]  /*0370*/  FMUL R13, R11, R15 ;  /* 0x0000000f0b0d7220 */ /* 0x000fe20000400000 */
[----:B------:R-:W-:Y:S06]  /*0380*/  BSSY.RECONVERGENT B0, `(.L_x_7) ;  /* 0x000000d000007945 */ /* 0x000fec0003800200 */
[----:B------:R-:W1:Y:S01]  /*0390*/  FCHK P0, R13, R12 ;  /* 0x0000000c0d007302 */ /* 0x000e620000000000 */
[----:B0-----:R-:W-:-:S04]  /*03a0*/  FFMA R0, -R12, R21, 1 ;  /* 0x3f8000000c007423 */ /* 0x001fc80000000115 */
[----:B------:R-:W-:-:S04]  /*03b0*/  FFMA R0, R21, R0, R21 ;  /* 0x0000000015007223 */ /* 0x000fc80000000015 */
[----:B------:R-:W-:-:S04]  /*03c0*/  FFMA R15, R13, R0, RZ ;  /* 0x000000000d0f7223 */ /* 0x000fc800000000ff */
[----:B------:R-:W-:-:S04]  /*03d0*/  FFMA R20, -R12, R15, R13 ;  /* 0x0000000f0c147223 */ /* 0x000fc8000000010d */
[----:B------:R-:W-:Y:S01]  /*03e0*/  FFMA R20, R0, R20, R15 ;  /* 0x0000001400147223 */ /* 0x000fe2000000000f */
[----:B-1----:R-:W-:Y:S06]  /*03f0*/  @!P0 BRA `(.L_x_8) ;  /* 0x0000000000148947 */ /* 0x002fec0003800000 */
[----:B------:R-:W-:Y:S01]  /*0400*/  IMAD.MOV.U32 R29, RZ, RZ, R13 ;  /* 0x000000ffff1d7224 */ /* 0x000fe200078e000d */
[----:B------:R-:W-:Y:S02]  /*0410*/  MOV R14, R12 ;  /* 0x0000000c000e7202 */ /* 0x000fe40000000f00 */
[----:B------:R-:W-:-:S07]  /*0420*/  MOV R22, 0x440 ;  /* 0x0000044000167802 */ /* 0x000fce0000000f00 */
[----:B------:R-:W-:Y:S05]  /*0430*/  CALL.REL.NOINC `($__internal_2_$__cuda_sm3x_div_rn_noftz_f32_slowpath) ;  /* 0x0000000c00987944 */ /* 0x000fea0003c00000 */
[----:B------:R-:W-:-:S07]  /*0440*/  MOV R20, R0 ;  /* 0x0000000000147202 */ /* 0x000fce0000000f00 */
.L_x_8:
[----:B------:R-:W-:Y:S05]  /*0450*/  BSYNC.RECONVERGENT B0 ;  /* 0x0000000000007941 */ /* 0x000fea0003800200 */
.L_x_7:
[----:B------:R-:W-:Y:S01]  /*0460*/  FMUL R14, R12, R12 ;  /* 0x0000000c0c0e7220 */ /* 0x000fe20000400000 */
[----:B------:R-:W-:Y:S03]  /*0470*/  BSSY.RECONVERGENT B0, `(.L_x_9) ;  /* 0x000000c000007945 */ /* 0x000fe60003800200 */
[----:B------:R-:W0:Y:S08]  /*0480*/  MUFU.RCP R0, R14 ;  /* 0x0000000e00007308 */ /* 0x000e300000001000 */
[----:B------:R-:W1:Y:S01]  /*0490*/  FCHK P0, R13, R14 ;  /* 0x0000000e0d007302 */ /* 0x000e620000000000 */
[----:B0-----:R-:W-:-:S04]  /*04a0*/  FFMA R15, -R14, R0, 1 ;  /* 0x3f8000000e0f7423 */ /* 0x001fc80000000100 */
[----:B------:R-:W-:-:S04]  /*04b0*/  FFMA R0, R0, R15, R0 ;  /* 0x0000000f00007223 */ /* 0x000fc80000000000 */
[----:B------:R-:W-:-:S04]  /*04c0*/  FFMA R15, R13, R0, RZ ;  /* 0x000000000d0f7223 */ /* 0x000fc800000000ff */
[----:B------:R-:W-:-:S04]  /*04d0*/  FFMA R12, -R14, R15, R13 ;  /* 0x0000000f0e0c7223 */ /* 0x000fc8000000010d */
[----:B------:R-:W-:Y:S01]  /*04e0*/  FFMA R0, R0, R12, R15 ;  /* 0x0000000c00007223 */ /* 0x000fe2000000000f */
[----:B-1----:R-:W-:Y:S06]  /*04f0*/  @!P0 BRA `(.L_x_10) ;  /* 0x00000000000c8947 */ /* 0x002fec0003800000 */
[----:B------:R-:W-:Y:S02]  /*0500*/  MOV R29, R13 ;  /* 0x0000000d001d7202 */ /* 0x000fe40000000f00 */
[----:B------:R-:W-:-:S07]  /*0510*/  MOV R22, 0x530 ;  /* 0x0000053000167802 */ /* 0x000fce0000000f00 */
[----:B------:R-:W-:Y:S05]  /*0520*/  CALL.REL.NOINC `($__internal_2_$__cuda_sm3x_div_rn_noftz_f32_slowpath) ;  /* 0x0000000c005c7944 */ /* 0x000fea0003c00000 */
.L_x_10:
[----:B------:R-:W-:Y:S05]  /*0530*/  BSYNC.RECONVERGENT B0 ;  /* 0x0000000000007941 */ /* 0x000fea0003800200 */
.L_x_9:
[----:B------:R-:W2:Y:S01]  /*0540*/  LDG.E.128 R12, desc[UR6][R16.64] ;  /* 0x00000006100c7981 */ /* 0x000ea2000c1e1d00 */
[----:B------:R-:W-:Y:S01]  /*0550*/  BSSY.RECONVERGENT B0, `(.L_x_11) ;  /* 0x000001a000007945 */ /* 0x000fe20003800200 */
[----:B--2---:R-:W-:Y:S01]  /*0560*/  FADD R13, -R9, R13 ;  /* 0x0000000d090d7221 */ /* 0x004fe20000000100 */
[----:B------:R-:W-:Y:S01]  /*0570*/  FADD R12, -R8, R12 ;  /* 0x0000000c080c7221 */ /* 0x000fe20000000100 */
[----:B------:R-:W-:Y:S02]  /*0580*/  FADD R21, -R10, R14 ;  /* 0x0000000e0a157221 */ /* 0x000fe40000000100 */
[----:B------:R-:W-:-:S04]  /*0590*/  FMUL R23, R13, R13 ;  /* 0x0000000d0d177220 */ /* 0x000fc80000400000 */
[----:B------:R-:W-:Y:S01]  /*05a0*/  FFMA R14, R12, R12, R23 ;  /* 0x0000000c0c0e7223 */ /* 0x000fe20000000017 */
[----:B------:R-:W-:-:S03]  /*05b0*/  FADD R23, -R0, R20 ;  /* 0x0000001400177221 */ /* 0x000fc60000000100 */
[----:B------:R-:W-:Y:S01]  /*05c0*/  FFMA R14, R21, R21, R14 ;  /* 0x00000015150e7223 */ /* 0x000fe2000000000e */
[-C--:B------:R-:W-:Y:S01]  /*05d0*/  FMUL R7, R7, R23.reuse ;  /* 0x0000001707077220 */ /* 0x080fe20000400000 */
[-C--:B------:R-:W-:Y:S01]  /*05e0*/  FMUL R6, R6, R23.reuse ;  /* 0x0000001706067220 */ /* 0x080fe20000400000 */
[----:B------:R-:W-:Y:S01]  /*05f0*/  FMUL R23, R18, R23 ;  /* 0x0000001712177220 */ /* 0x000fe20000400000 */
[----:B------:R-:W-:Y:S01]  /*0600*/  FADD R14, R14, 9.9999999747524270788e-07 ;  /* 0x358637bd0e0e7421 */ /* 0x000fe20000000000 */
[-C--:B------:R-:W-:Y:S01]  /*0610*/  FFMA R2, R7, R19.reuse, R2 ;  /* 0x0000001307027223 */ /* 0x080fe20000000002 */
[-C--:B------:R-:W-:Y:S01]  /*0620*/  FFMA R3, R6, R19.reuse, R3 ;  /* 0x0000001306037223 */ /* 0x080fe20000000003 */
[----:B------:R-:W-:Y:S01]  /*0630*/  FFMA R4, R23, R19, R4 ;  /* 0x0000001317047223 */ /* 0x000fe20000000004 */
[----:B------:R-:W-:Y:S01]  /*0640*/  VIADD R0, R14, 0xf3000000 ;  /* 0xf30000000e007836 */ /* 0x000fe20000000000 */
[----:B------:R0:W1:Y:S04]  /*0650*/  MUFU.RSQ R25, R14 ;  /* 0x0000000e00197308 */ /* 0x0000680000001400 */
[----:B------:R-:W-:-:S13]  /*0660*/  ISETP.GT.U32.AND P0, PT, R0, 0x727fffff, PT ;  /* 0x727fffff0000780c */ /* 0x000fda0003f04070 */
[----:B01----:R-:W-:Y:S05]  /*0670*/  @!P0 BRA `(.L_x_12) ;  /* 0x00000000000c8947 */ /* 0x003fea0003800000 */
[----:B------:R-:W-:-:S07]  /*0680*/  MOV R22, 0x6a0 ;  /* 0x000006a000167802 */ /* 0x000fce0000000f00 */
[----:B------:R-:W-:Y:S05]  /*0690*/  CALL.REL.NOINC `($__internal_1_$__cuda_sm20_sqrt_rn_f32_slowpath) ;  /* 0x0000000800a87944 */ /* 0x000fea0003c00000 */
[----:B------:R-:W-:Y:S05]  /*06a0*/  BRA `(.L_x_13) ;  /* 0x0000000000107947 */ /* 0x000fea0003800000 */
.L_x_12:
[----:B------:R-:W-:Y:S01]  /*06b0*/  FMUL.FTZ R7, R14, R25 ;  /* 0x000000190e077220 */ /* 0x000fe20000410000 */
[----:B------:R-:W-:-:S03]  /*06c0*/  FMUL.FTZ R6, R25, 0.5 ;  /* 0x3f00000019067820 */ /* 0x000fc60000410000 */
[----:B------:R-:W-:-:S04]  /*06d0*/  FFMA R0, -R7, R7, R14 ;  /* 0x0000000707007223 */ /* 0x000fc8000000010e */
[----:B------:R-:W-:-:S07]  /*06e0*/  FFMA R0, R0, R6, R7 ;  /* 0x0000000600007223 */ /* 0x000fce0000000007 */
.L_x_13:
[----:B------:R-:W-:Y:S05]  /*06f0*/  BSYNC.RECONVERGENT B0 ;  /* 0x0000000000007941 */ /* 0x000fea0003800200 */
.L_x_11:
[----:B------:R-:W-:Y:S01]  /*0700*/  IADD3 R6, PT, PT, R0, 0x1800000, RZ ;  /* 0x0180000000067810 */ /* 0x000fe20007ffe0ff */
[----:B------:R-:W-:Y:S03]  /*0710*/  BSSY.RECONVERGENT B0, `(.L_x_14) ;  /* 0x000000c000007945 */ /* 0x000fe60003800200 */
[----:B------:R-:W-:-:S04]  /*0720*/  LOP3.LUT R6, R6, 0x7f800000, RZ, 0xc0, !PT ;  /* 0x7f80000006067812 */ /* 0x000fc800078ec0ff */
[----:B------:R-:W-:-:S13]  /*0730*/  ISETP.GT.U32.AND P0, PT, R6, 0x1ffffff, PT ;  /* 0x01ffffff0600780c */ /* 0x000fda0003f04070 */
[----:B------:R-:W-:Y:S05]  /*0740*/  @P0 BRA `(.L_x_15) ;  /* 0x0000000000100947 */ /* 0x000fea0003800000 */
[----:B------:R-:W-:-:S07]  /*0750*/  MOV R20, 0x770 ;  /* 0x0000077000147802 */ /* 0x000fce0000000f00 */
[----:B------:R-:W-:Y:S05]  /*0760*/  CALL.REL.NOINC `($__internal_0_$__cuda_sm20_rcp_rn_f32_slowpath) ;  /* 0x00000004009c7944 */ /* 0x000fea0003c00000 */
[----:B------:R-:W-:Y:S01]  /*0770*/  MOV R7, R19 ;  /* 0x0000001300077202 */ /* 0x000fe20000000f00 */
[----:B------:R-:W-:Y:S06]  /*0780*/  BRA `(.L_x_16) ;  /* 0x0000000000107947 */ /* 0x000fec0003800000 */
.L_x_15:
[----:B------:R-:W0:Y:S02]  /*0790*/  MUFU.RCP R7, R0 ;  /* 0x0000000000077308 */ /* 0x000e240000001000 */
[----:B0-----:R-:W-:-:S04]  /*07a0*/  FFMA R6, R7, R0, -1 ;  /* 0xbf80000007067423 */ /* 0x001fc80000000000 */
[----:B------:R-:W-:-:S04]  /*07b0*/  FADD.FTZ R6, -R6, -RZ ;  /* 0x800000ff06067221 */ /* 0x000fc80000010100 */
[----:B------:R-:W-:-:S07]  /*07c0*/  FFMA R7, R7, R6, R7 ;  /* 0x0000000607077223 */ /* 0x000fce0000000007 */
.L_x_16:
[----:B------:R-:W-:Y:S05]  /*07d0*/  BSYNC.RECONVERGENT B0 ;  /* 0x0000000000007941 */ /* 0x000fea0003800200 */
.L_x_14:
        /* <DEDUP_REMOVED lines=13> */
[----:B------:R-:W-:-:S07]  /*08b0*/  IMAD.MOV.U32 R6, RZ, RZ, R0 ;  /* 0x000000ffff067224 */ /* 0x000fce00078e0000 */
.L_x_18:
[----:B------:R-:W-:Y:S05]  /*08c0*/  BSYNC.RECONVERGENT B0 ;  /* 0x0000000000007941 */ /* 0x000fea0003800200 */
.L_x_17:
        /* <DEDUP_REMOVED lines=11> */
[----:B------:R-:W-:Y:S02]  /*0980*/  MOV R14, R18 ;  /* 0x00000012000e7202 */ /* 0x000fe40000000f00 */
[----:B------:R-:W-:-:S07]  /*0990*/  MOV R22, 0x9b0 ;  /* 0x000009b000167802 */ /* 0x000fce0000000f00 */
[----:B------:R-:W-:Y:S05]  /*09a0*/  CALL.REL.NOINC `($__internal_2_$__cuda_sm3x_div_rn_noftz_f32_slowpath) ;  /* 0x00000008003c7944 */ /* 0x000fea0003c00000 */
.L_x_20:
[----:B------:R-:W-:Y:S05]  /*09b0*/  BSYNC.RECONVERGENT B0 ;  /* 0x0000000000007941 */ /* 0x000fea0003800200 */
.L_x_19:
[----:B------:R-:W-:Y:S01]  /*09c0*/  UIADD3 UR4, UPT, UPT, UR4, 0x2, URZ ;  /* 0x0000000204047890 */ /* 0x000fe2000fffe0ff */
[----:B------:R-:W-:Y:S01]  /*09d0*/  FADD R0, -R0, R6 ;  /* 0x0000000600007221 */ /* 0x000fe20000000100 */
[----:B------:R-:W-:Y:S02]  /*09e0*/  IADD3 R16, P0, PT, R16, 0x20, RZ ;  /* 0x0000002010107810 */ /* 0x000fe40007f1e0ff */
[----:B------:R-:W-:Y:S01]  /*09f0*/  UISETP.NE.AND UP0, UPT, UR4, 0x4ff6, UPT ;  /* 0x00004ff60400788c */ /* 0x000fe2000bf05270 */
[-C--:B------:R-:W-:Y:S01]  /*0a00*/  FMUL R15, R12, R0.reuse ;  /* 0x000000000c0f7220 */ /* 0x080fe20000400000 */
[-C--:B------:R-:W-:Y:S01]  /*0a10*/  FMUL R6, R13, R0.reuse ;  /* 0x000000000d067220 */ /* 0x080fe20000400000 */
[----:B------:R-:W-:Y:S01]  /*0a20*/  FMUL R21, R21, R0 ;  /* 0x0000000015157220 */ /* 0x000fe20000400000 */
[----:B------:R-:W-:Y:S01]  /*0a30*/  IADD3.X R17, PT, PT, RZ, R17, RZ, P0, !PT ;  /* 0x00000011ff117210 */ /* 0x000fe200007fe4ff */
[-C--:B------:R-:W-:Y:S01]  /*0a40*/  FFMA R2, R15, R7.reuse, R2 ;  /* 0x000000070f027223 */ /* 0x080fe20000000002 */
[-C--:B------:R-:W-:Y:S01]  /*0a50*/  FFMA R3, R6, R7.reuse, R3 ;  /* 0x0000000706037223 */ /* 0x080fe20000000003 */
[----:B------:R-:W-:-:S02]  /*0a60*/  FFMA R4, R21, R7, R4 ;  /* 0x0000000715047223 */ /* 0x000fc40000000004 */
[----:B------:R-:W-:Y:S05]  /*0a70*/  BRA.U UP0, `(.L_x_21) ;  /* 0xfffffff500ac7547 */ /* 0x000fea000b83ffff */
[----:B------:R-:W0:Y:S02]  /*0a80*/  LDC.64 R6, c[0x0][0x388] ;  /* 0x0000e200ff067b82 */ /* 0x000e240000000a00 */
[----:B0-----:R-:W-:-:S05]  /*0a90*/  IMAD.WIDE.U32 R6, R5, 0xc, R6 ;  /* 0x0000000c05067825 */ /* 0x001fca00078e0006 */
[----:B------:R-:W2:Y:S01]  /*0aa0*/  LDG.E R5, desc[UR6][R6.64] ;  /* 0x0000000606057981 */ /* 0x000ea2000c1e1900 */
[----:B------:R-:W0:Y:S01]  /*0ab0*/  MUFU.RCP R0, R11 ;  /* 0x0000000b00007308 */ /* 0x000e220000001000 */
[----:B------:R-:W-:Y:S01]  /*0ac0*/  BSSY.RECONVERGENT B0, `(.L_x_22) ;  /* 0x000000c000007945 */ /* 0x000fe20003800200 */
[----:B0-----:R-:W-:-:S04]  /*0ad0*/  FFMA R9, -R11, R0, 1 ;  /* 0x3f8000000b097423 */ /* 0x001fc80000000100 */
[----:B------:R-:W-:Y:S01]  /*0ae0*/  FFMA R0, R0, R9, R0 ;  /* 0x0000000900007223 */ /* 0x000fe20000000000 */
[----:B--2---:R-:W-:-:S04]  /*0af0*/  FFMA R29, R5, -0.5, R2 ;  /* 0xbf000000051d7823 */ /* 0x004fc80000000002 */
[----:B------:R-:W0:Y:S01]  /*0b00*/  FCHK P0, R29, R11 ;  /* 0x0000000b1d007302 */ /* 0x000e220000000000 */
[----:B------:R-:W-:-:S04]  /*0b10*/  FFMA R9, R29, R0, RZ ;  /* 0x000000001d097223 */ /* 0x000fc800000000ff */
[----:B------:R-:W-:-:S04]  /*0b20*/  FFMA R2, -R11, R9, R29 ;  /* 0x000000090b027223 */ /* 0x000fc8000000011d */
[----:B------:R-:W-:Y:S01]  /*0b30*/  FFMA R0, R0, R2, R9 ;  /* 0x0000000200007223 */ /* 0x000fe20000000009 */
[----:B0-----:R-:W-:Y:S06]  /*0b40*/  @!P0 BRA `(.L_x_23) ;  /* 0x00000000000c8947 */ /* 0x001fec0003800000 */
[----:B------:R-:W-:Y:S01]  /*0b50*/  IMAD.MOV.U32 R14, RZ, RZ, R11 ;  /* 0x000000ffff0e7224 */ /* 0x000fe200078e000b */
[----:B------:R-:W-:-:S07]  /*0b60*/  MOV R22, 0xb80 ;  /* 0x00000b8000167802 */ /* 0x000fce0000000f00 */
[----:B------:R-:W-:Y:S05]  /*0b70*/  CALL.REL.NOINC `($__internal_2_$__cuda_sm3x_div_rn_noftz_f32_slowpath) ;  /* 0x0000000400c87944 */ /* 0x000fea0003c00000 */
.L_x_23:
[----:B------:R-:W-:Y:S05]  /*0b80*/  BSYNC.RECONVERGENT B0 ;  /* 0x0000000000007941 */ /* 0x000fea0003800200 */
.L_x_22:
[----:B------:R-:W2:Y:S01]  /*0b90*/  LDG.E R2, desc[UR6][R6.64+0x4] ;  /* 0x0000040606027981 */ /* 0x000ea2000c1e1900 */
[----:B------:R-:W0:Y:S01]  /*0ba0*/  MUFU.RCP R8, R11 ;  /* 0x0000000b00087308 */ /* 0x000e220000001000 */
[----:B------:R-:W-:Y:S01]  /*0bb0*/  FFMA R5, R0, 0.0010000000474974513054, R5 ;  /* 0x3a83126f00057823 */ /* 0x000fe20000000005 */
[----:B------:R-:W-:Y:S04]  /*0bc0*/  BSSY.RECONVERGENT B0, `(.L_x_24) ;  /* 0x000000d000007945 */ /* 0x000fe80003800200 */
[----:B------:R1:W-:Y:S01]  /*0bd0*/  STG.E desc[UR6][R6.64], R5 ;  /* 0x0000000506007986 */ /* 0x0003e2000c101906 */
[----:B0-----:R-:W-:-:S04]  /*0be0*/  FFMA R9, -R11, R8, 1 ;  /* 0x3f8000000b097423 */ /* 0x001fc80000000108 */
[----:B------:R-:W-:Y:S01]  /*0bf0*/  FFMA R0, R8, R9, R8 ;  /* 0x0000000908007223 */ /* 0x000fe20000000008 */
[----:B--2---:R-:W-:-:S04]  /*0c00*/  FFMA R29, R2, -0.5, R3 ;  /* 0xbf000000021d7823 */ /* 0x004fc80000000003 */
[----:B------:R-:W0:Y:S01]  /*0c10*/  FCHK P0, R29, R11 ;  /* 0x0000000b1d007302 */ /* 0x000e220000000000 */
[----:B------:R-:W-:-:S04]  /*0c20*/  FFMA R3, R0, R29, RZ ;  /* 0x0000001d00037223 */ /* 0x000fc800000000ff */
[----:B------:R-:W-:-:S04]  /*0c30*/  FFMA R8, -R11, R3, R29 ;  /* 0x000000030b087223 */ /* 0x000fc8000000011d */
[----:B------:R-:W-:Y:S01]  /*0c40*/  FFMA R0, R0, R8, R3 ;  /* 0x0000000800007223 */ /* 0x000fe20000000003 */
[----:B01----:R-:W-:Y:S06]  /*0c50*/  @!P0 BRA `(.L_x_25) ;  /* 0x00000000000c8947 */ /* 0x003fec0003800000 */
[----:B------:R-:W-:Y:S02]  /*0c60*/  MOV R14, R11 ;  /* 0x0000000b000e7202 */ /* 0x000fe40000000f00 */
[----:B------:R-:W-:-:S07]  /*0c70*/  MOV R22, 0xc90 ;  /* 0x00000c9000167802 */ /* 0x000fce0000000f00 */
[----:B------:R-:W-:Y:S05]  /*0c80*/  CALL.REL.NOINC `($__internal_2_$__cuda_sm3x_div_rn_noftz_f32_slowpath) ;  /* 0x0000000400847944 */ /* 0x000fea0003c00000 */
.L_x_25:
[----:B------:R-:W-:Y:S05]  /*0c90*/  BSYNC.RECONVERGENT B0 ;  /* 0x0000000000007941 */ /* 0x000fea0003800200 */
.L_x_24:
        /* <DEDUP_REMOVED lines=16> */
.L_x_27:
[----:B------:R-:W-:Y:S05]  /*0da0*/  BSYNC.RECONVERGENT B0 ;  /* 0x0000000000007941 */ /* 0x000fea0003800200 */
.L_x_26:
[----:B------:R-:W-:-:S05]  /*0db0*/  FFMA R3, R0, 0.0010000000474974513054, R3 ;  /* 0x3a83126f00037823 */ /* 0x000fca0000000003 */
[----:B------:R-:W-:Y:S01]  /*0dc0*/  STG.E desc[UR6][R6.64+0x8], R3 ;  /* 0x0000080306007986 */ /* 0x000fe2000c101906 */
[----:B------:R-:W-:Y:S05]  /*0dd0*/  EXIT ;  /* 0x000000000000794d */ /* 0x000fea0003800000 */
        .weak           $__internal_0_$__cuda_sm20_rcp_rn_f32_slowpath
        .type           $__internal_0_$__cuda_sm20_rcp_rn_f32_slowpath,@function
        .size           $__internal_0_$__cuda_sm20_rcp_rn_f32_slowpath,($__internal_1_$__cuda_sm20_sqrt_rn_f32_slowpath - $__internal_0_$__cuda_sm20_rcp_rn_f32_slowpath)
$__internal_0_$__cuda_sm20_rcp_rn_f32_slowpath:
[----:B------:R-:W-:Y:S01]  /*0de0*/  SHF.L.U32 R22, R0, 0x1, RZ ;  /* 0x0000000100167819 */ /* 0x000fe200000006ff */
[----:B------:R-:W-:Y:S03]  /*0df0*/  BSSY.RECONVERGENT B1, `(.L_x_28) ;  /* 0x0000030000017945 */ /* 0x000fe60003800200 */
[----:B------:R-:W-:-:S04]  /*0e00*/  SHF.R.U32.HI R22, RZ, 0x18, R22 ;  /* 0x00000018ff167819 */ /* 0x000fc80000011616 */
[----:B------:R-:W-:-:S13]  /*0e10*/  ISETP.NE.U32.AND P0, PT, R22, RZ, PT ;  /* 0x000000ff1600720c */ /* 0x000fda0003f05070 */
[----:B------:R-:W-:Y:S05]  /*0e20*/  @P0 BRA `(.L_x_29) ;  /* 0x0000000000280947 */ /* 0x000fea0003800000 */
[----:B------:R-:W-:-:S05]  /*0e30*/  IMAD.SHL.U32 R19, R0, 0x2, RZ ;  /* 0x0000000200137824 */ /* 0x000fca00078e00ff */
[----:B------:R-:W-:-:S13]  /*0e40*/  ISETP.NE.AND P0, PT, R19, RZ, PT ;  /* 0x000000ff1300720c */ /* 0x000fda0003f05270 */
[----:B------:R-:W-:Y:S01]  /*0e50*/  @P0 FFMA R24, R0, 1.84467440737095516160e+19, RZ ;  /* 0x5f80000000180823 */ /* 0x000fe200000000ff */
[----:B------:R-:W-:Y:S08]  /*0e60*/  @!P0 MUFU.RCP R22, R0 ;  /* 0x0000000000168308 */ /* 0x000ff00000001000 */
[----:B------:R-:W0:Y:S02]  /*0e70*/  @P0 MUFU.RCP R19, R24 ;  /* 0x0000001800130308 */ /* 0x000e240000001000 */
[----:B0-----:R-:W-:-:S04]  /*0e80*/  @P0 FFMA R23, R24, R19, -1 ;  /* 0xbf80000018170423 */ /* 0x001fc80000000013 */
[----:B------:R-:W-:-:S04]  /*0e90*/  @P0 FADD.FTZ R26, -R23, -RZ ;  /* 0x800000ff171a0221 */ /* 0x000fc80000010100 */
[----:B------:R-:W-:-:S04]  /*0ea0*/  @P0 FFMA R19, R19, R26, R19 ;  /* 0x0000001a13130223 */ /* 0x000fc80000000013 */
[----:B------:R-:W-:Y:S01]  /*0eb0*/  @P0 FFMA R22, R19, 1.84467440737095516160e+19, RZ ;  /* 0x5f80000013160823 */ /* 0x000fe200000000ff */
[----:B------:R-:W-:Y:S06]  /*0ec0*/  BRA `(.L_x_30) ;  /* 0x0000000000887947 */ /* 0x000fec0003800000 */
.L_x_29:
[----:B------:R-:W-:-:S04]  /*0ed0*/  IADD3 R23, PT, PT, R22, -0xfd, RZ ;  /* 0xffffff0316177810 */ /* 0x000fc80007ffe0ff */
[----:B------:R-:W-:-:S13]  /*0ee0*/  ISETP.GT.U32.AND P0, PT, R23, 0x1, PT ;  /* 0x000000011700780c */ /* 0x000fda0003f04070 */
[----:B------:R-:W-:Y:S05]  /*0ef0*/  @P0 BRA `(.L_x_31) ;  /* 0x0000000000780947 */ /* 0x000fea0003800000 */
[----:B------:R-:W-:Y:S01]  /*0f00*/  LOP3.LUT R19, R0, 0x7fffff, RZ, 0xc0, !PT ;  /* 0x007fffff00137812 */ /* 0x000fe200078ec0ff */
[----:B------:R-:W-:Y:S01]  /*0f10*/  HFMA2 R24, -RZ, RZ, 0, 1.78813934326171875e-07 ;  /* 0x00000003ff187431 */ /* 0x000fe200000001ff */
[----:B------:R-:W-:Y:S02]  /*0f20*/  IADD3 R22, PT, PT, R22, -0xfc, RZ ;  /* 0xffffff0416167810 */ /* 0x000fe40007ffe0ff */
[----:B------:R-:W-:-:S04]  /*0f30*/  LOP3.LUT R27, R19, 0x3f800000, RZ, 0xfc, !PT ;  /* 0x3f800000131b7812 */ /* 0x000fc800078efcff */
[----:B------:R-:W0:Y:S01]  /*0f40*/  MUFU.RCP R28, R27 ;  /* 0x0000001b001c7308 */ /* 0x000e220000001000 */
[----:B------:R-:W-:Y:S01]  /*0f50*/  SHF.L.U32 R24, R24, R23, RZ ;  /* 0x0000001718187219 */ /* 0x000fe200000006ff */
[----:B0-----:R-:W-:-:S04]  /*0f60*/  FFMA R19, R27, R28, -1 ;  /* 0xbf8000001b137423 */ /* 0x001fc8000000001c */
[----:B------:R-:W-:-:S04]  /*0f70*/  FADD.FTZ R19, -R19, -RZ ;  /* 0x800000ff13137221 */ /* 0x000fc80000010100 */
[CCC-:B------:R-:W-:Y:S01]  /*0f80*/  FFMA.RM R26, R28.reuse, R19.reuse, R28.reuse ;  /* 0x000000131c1a7223 */ /* 0x1c0fe2000000401c */
[----:B------:R-:W-:-:S04]  /*0f90*/  FFMA.RP R19, R28, R19, R28 ;  /* 0x000000131c137223 */ /* 0x000fc8000000801c */
[C---:B------:R-:W-:Y:S02]  /*0fa0*/  LOP3.LUT R25, R26.reuse, 0x7fffff, RZ, 0xc0, !PT ;  /* 0x007fffff1a197812 */ /* 0x040fe400078ec0ff */
[----:B------:R-:W-:Y:S02]  /*0fb0*/  FSETP.NEU.FTZ.AND P0, PT, R26, R19, PT ;  /* 0x000000131a00720b */ /* 0x000fe40003f1d000 */
[----:B------:R-:W-:Y:S02]  /*0fc0*/  LOP3.LUT R25, R25, 0x800000, RZ, 0xfc, !PT ;  /* 0x0080000019197812 */ /* 0x000fe400078efcff */
[----:B------:R-:W-:Y:S02]  /*0fd0*/  SEL R19, RZ, 0xffffffff, !P0 ;  /* 0xffffffffff137807 */ /* 0x000fe40004000000 */
[----:B------:R-:W-:Y:S02]  /*0fe0*/  LOP3.LUT R24, R24, R25, RZ, 0xc0, !PT ;  /* 0x0000001918187212 */ /* 0x000fe400078ec0ff */
[----:B------:R-:W-:-:S02]  /*0ff0*/  IADD3 R26, PT, PT, -R19, RZ, RZ ;  /* 0x000000ff131a7210 */ /* 0x000fc40007ffe1ff */
[-C--:B------:R-:W-:Y:S02]  /*1000*/  SHF.R.U32.HI R24, RZ, R23.reuse, R24 ;  /* 0x00000017ff187219 */ /* 0x080fe40000011618 */
[--C-:B------:R-:W-:Y:S02]  /*1010*/  LOP3.LUT P1, RZ, R26, R23, R25.reuse, 0xf8, !PT ;  /* 0x000000171aff7212 */ /* 0x100fe4000782f819 */
[C---:B------:R-:W-:Y:S02]  /*1020*/  LOP3.LUT P0, RZ, R24.reuse, 0x1, RZ, 0xc0, !PT ;  /* 0x0000000118ff7812 */ /* 0x040fe4000780c0ff */
[----:B------:R-:W-:Y:S02]  /*1030*/  LOP3.LUT P2, RZ, R24, 0x2, RZ, 0xc0, !PT ;  /* 0x0000000218ff7812 */ /* 0x000fe4000784c0ff */
[----:B------:R-:W-:Y:S02]  /*1040*/  SHF.R.U32.HI R25, RZ, R22, R25 ;  /* 0x00000016ff197219 */ /* 0x000fe40000011619 */
[----:B------:R-:W-:-:S02]  /*1050*/  PLOP3.LUT P0, PT, P0, P1, P2, 0xe0, 0x0 ;  /* 0x000000000000781c */ /* 0x000fc40000703c20 */
[----:B------:R-:W-:Y:S02]  /*1060*/  LOP3.LUT P1, RZ, R0, 0x7fffff, RZ, 0xc0, !PT ;  /* 0x007fffff00ff7812 */ /* 0x000fe4000782c0ff */
[----:B------:R-:W-:-:S05]  /*1070*/  SEL R19, RZ, 0x1, !P0 ;  /* 0x00000001ff137807 */ /* 0x000fca0004000000 */
[----:B------:R-:W-:-:S05]  /*1080*/  IMAD.MOV R19, RZ, RZ, -R19 ;  /* 0x000000ffff137224 */ /* 0x000fca00078e0a13 */
[----:B------:R-:W-:-:S13]  /*1090*/  ISETP.GE.AND P0, PT, R19, RZ, PT ;  /* 0x000000ff1300720c */ /* 0x000fda0003f06270 */
[----:B------:R-:W-:-:S04]  /*10a0*/  @!P0 IADD3 R25, PT, PT, R25, 0x1, RZ ;  /* 0x0000000119198810 */ /* 0x000fc80007ffe0ff */
[----:B------:R-:W-:-:S04]  /*10b0*/  @!P1 SHF.L.U32 R25, R25, 0x1, RZ ;  /* 0x0000000119199819 */ /* 0x000fc800000006ff */
[----:B------:R-:W-:Y:S01]  /*10c0*/  LOP3.LUT R22, R25, 0x80000000, R0, 0xf8, !PT ;  /* 0x8000000019167812 */ /* 0x000fe200078ef800 */
[----:B------:R-:W-:Y:S06]  /*10d0*/  BRA `(.L_x_30) ;  /* 0x0000000000047947 */ /* 0x000fec0003800000 */
.L_x_31:
[----:B------:R0:W1:Y:S02]  /*10e0*/  MUFU.RCP R22, R0 ;  /* 0x0000000000167308 */ /* 0x0000640000001000 */
.L_x_30:
[----:B------:R-:W-:Y:S05]  /*10f0*/  BSYNC.RECONVERGENT B1 ;  /* 0x0000000000017941 */ /* 0x000fea0003800200 */
.L_x_28:
[----:B------:R-:W-:Y:S02]  /*1100*/  HFMA2 R23, -RZ, RZ, 0, 0 ;  /* 0x00000000ff177431 */ /* 0x000fe400000001ff */
[----:B-1----:R-:W-:Y:S01]  /*1110*/  IMAD.MOV.U32 R19, RZ, RZ, R22 ;  /* 0x000000ffff137224 */ /* 0x002fe200078e0016 */
[----:B------:R-:W-:-:S04]  /*1120*/  MOV R22, R20 ;  /* 0x0000001400167202 */ /* 0x000fc80000000f00 */
[----:B0-----:R-:W-:Y:S05]  /*1130*/  RET.REL.NODEC R22 `(_Z21getVelocity_RemainderP6float4P6float3i) ;  /* 0xffffffec16b07950 */ /* 0x001fea0003c3ffff */
        .weak           $__internal_1_$__cuda_sm20_sqrt_rn_f32_slowpath
        .type           $__internal_1_$__cuda_sm20_sqrt_rn_f32_slowpath,@function
        .size           $__internal_1_$__cuda_sm20_sqrt_rn_f32_slowpath,($__internal_2_$__cuda_sm3x_div_rn_noftz_f32_slowpath - $__internal_1_$__cuda_sm20_sqrt_rn_f32_slowpath)
$__internal_1_$__cuda_sm20_sqrt_rn_f32_slowpath:
[----:B------:R-:W-:-:S13]  /*1140*/  LOP3.LUT P0, RZ, R14, 0x7fffffff, RZ, 0xc0, !PT ;  /* 0x7fffffff0eff7812 */ /* 0x000fda000780c0ff */
[----:B------:R-:W-:Y:S01]  /*1150*/  @!P0 MOV R20, R14 ;  /* 0x0000000e00148202 */ /* 0x000fe20000000f00 */
[----:B------:R-:W-:Y:S06]  /*1160*/  @!P0 BRA `(.L_x_32) ;  /* 0x0000000000408947 */ /* 0x000fec0003800000 */
[----:B------:R-:W-:-:S13]  /*1170*/  FSETP.GEU.FTZ.AND P0, PT, R14, RZ, PT ;  /* 0x000000ff0e00720b */ /* 0x000fda0003f1e000 */
[----:B------:R-:W-:Y:S01]  /*1180*/  @!P0 IMAD.MOV.U32 R20, RZ, RZ, 0x7fffffff ;  /* 0x7fffffffff148424 */ /* 0x000fe200078e00ff */
[----:B------:R-:W-:Y:S06]  /*1190*/  @!P0 BRA `(.L_x_32) ;  /* 0x0000000000348947 */ /* 0x000fec0003800000 */
[----:B------:R-:W-:-:S13]  /*11a0*/  FSETP.GTU.FTZ.AND P0, PT, |R14|, +INF , PT ;  /* 0x7f8000000e00780b */ /* 0x000fda0003f1c200 */
[----:B------:R-:W-:Y:S01]  /*11b0*/  @P0 FADD.FTZ R20, R14, 1 ;  /* 0x3f8000000e140421 */ /* 0x000fe20000010000 */
[----:B------:R-:W-:Y:S06]  /*11c0*/  @P0 BRA `(.L_x_32) ;  /* 0x0000000000280947 */ /* 0x000fec0003800000 */
[----:B------:R-:W-:-:S13]  /*11d0*/  FSETP.NEU.FTZ.AND P0, PT, |R14|, +INF , PT ;  /* 0x7f8000000e00780b */ /* 0x000fda0003f1d200 */
[----:B------:R-:W-:-:S04]  /*11e0*/  @P0 FFMA R23, R14, 1.84467440737095516160e+19, RZ ;  /* 0x5f8000000e170823 */ /* 0x000fc800000000ff */
[----:B------:R-:W0:Y:S02]  /*11f0*/  @P0 MUFU.RSQ R24, R23 ;  /* 0x0000001700180308 */ /* 0x000e240000001400 */
[----:B0-----:R-:W-:Y:S01]  /*1200*/  @P0 FMUL.FTZ R0, R23, R24 ;  /* 0x0000001817000220 */ /* 0x001fe20000410000 */
[----:B------:R-:W-:-:S03]  /*1210*/  @P0 FMUL.FTZ R19, R24, 0.5 ;  /* 0x3f00000018130820 */ /* 0x000fc60000410000 */
[----:B------:R-:W-:-:S04]  /*1220*/  @P0 FADD.FTZ R20, -R0, -RZ ;  /* 0x800000ff00140221 */ /* 0x000fc80000010100 */
[----:B------:R-:W-:Y:S01]  /*1230*/  @P0 FFMA R25, R0, R20, R23 ;  /* 0x0000001400190223 */ /* 0x000fe20000000017 */
[----:B------:R-:W-:-:S03]  /*1240*/  @!P0 MOV R20, R14 ;  /* 0x0000000e00148202 */ /* 0x000fc60000000f00 */
[----:B------:R-:W-:-:S04]  /*1250*/  @P0 FFMA R19, R25, R19, R0 ;  /* 0x0000001319130223 */ /* 0x000fc80000000000 */
[----:B------:R-:W-:-:S07]  /*1260*/  @P0 FMUL.FTZ R20, R19, 2.3283064365386962891e-10 ;  /* 0x2f80000013140820 */ /* 0x000fce0000410000 */
.L_x_32:
[----:B------:R-:W-:Y:S01]  /*1270*/  HFMA2 R23, -RZ, RZ, 0, 0 ;  /* 0x00000000ff177431 */ /* 0x000fe200000001ff */
[----:B------:R-:W-:-:S03]  /*1280*/  MOV R0, R20 ;  /* 0x0000001400007202 */ /* 0x000fc60000000f00 */
[----:B------:R-:W-:Y:S05]  /*1290*/  RET.REL.NODEC R22 `(_Z21getVelocity_RemainderP6float4P6float3i) ;  /* 0xffffffec16587950 */ /* 0x000fea0003c3ffff */
        .weak           $__internal_2_$__cuda_sm3x_div_rn_noftz_f32_slowpath
        .type           $__internal_2_$__cuda_sm3x_div_rn_noftz_f32_slowpath,@function
        .size           $__internal_2_$__cuda_sm3x_div_rn_noftz_f32_slowpath,(.L_x_151 - $__internal_2_$__cuda_sm3x_div_rn_noftz_f32_slowpath)
$__internal_2_$__cuda_sm3x_div_rn_noftz_f32_slowpath:
[----:B------:R-:W-:Y:S01]  /*12a0*/  SHF.R.U32.HI R15, RZ, 0x17, R14 ;  /* 0x00000017ff0f7819 */ /* 0x000fe2000001160e */
[----:B------:R-:W-:Y:S01]  /*12b0*/  BSSY.RECONVERGENT B1, `(.L_x_33) ;  /* 0x0000063000017945 */ /* 0x000fe20003800200 */
[----:B------:R-:W-:Y:S02]  /*12c0*/  SHF.R.U32.HI R24, RZ, 0x17, R29 ;  /* 0x00000017ff187819 */ /* 0x000fe4000001161d */
[----:B------:R-:W-:Y:S02]  /*12d0*/  LOP3.LUT R15, R15, 0xff, RZ, 0xc0, !PT ;  /* 0x000000ff0f0f7812 */ /* 0x000fe400078ec0ff */
[----:B------:R-:W-:Y:S02]  /*12e0*/  LOP3.LUT R24, R24, 0xff, RZ, 0xc0, !PT ;  /* 0x000000ff18187812 */ /* 0x000fe400078ec0ff */
[----:B------:R-:W-:Y:S01]  /*12f0*/  MOV R26, R14 ;  /* 0x0000000e001a7202 */ /* 0x000fe20000000f00 */
[----:B------:R-:W-:Y:S01]  /*1300*/  VIADD R0, R15, 0xffffffff ;  /* 0xffffffff0f007836 */ /* 0x000fe20000000000 */
[----:B------:R-:W-:-:S04]  /*1310*/  IADD3 R25, PT, PT, R24, -0x1, RZ ;  /* 0xffffffff18197810 */ /* 0x000fc80007ffe0ff */
[----:B------:R-:W-:-:S04]  /*1320*/  ISETP.GT.U32.AND P0, PT, R0, 0xfd, PT ;  /* 0x000000fd0000780c */ /* 0x000fc80003f04070 */
[----:B------:R-:W-:-:S13]  /*1330*/  ISETP.GT.U32.OR P0, PT, R25, 0xfd, P0 ;  /* 0x000000fd1900780c */ /* 0x000fda0000704470 */
[----:B------:R-:W-:Y:S01]  /*1340*/  @!P0 MOV R23, RZ ;  /* 0x000000ff00178202 */ /* 0x000fe20000000f00 */
[----:B------:R-:W-:Y:S06]  /*1350*/  @!P0 BRA `(.L_x_34) ;  /* 0x00000000005c8947 */ /* 0x000fec0003800000 */
[----:B------:R-:W-:Y:S02]  /*1360*/  FSETP.GTU.FTZ.AND P0, PT, |R29|, +INF , PT ;  /* 0x7f8000001d00780b */ /* 0x000fe40003f1c200 */
[----:B------:R-:W-:-:S04]  /*1370*/  FSETP.GTU.FTZ.AND P1, PT, |R14|, +INF , PT ;  /* 0x7f8000000e00780b */ /* 0x000fc80003f3c200 */
[----:B------:R-:W-:-:S13]  /*1380*/  PLOP3.LUT P0, PT, P0, P1, PT, 0xf8, 0x8f ;  /* 0x00000000008f781c */ /* 0x000fda0000703f70 */
[----:B------:R-:W-:Y:S05]  /*1390*/  @P0 BRA `(.L_x_35) ;  /* 0x00000004004c0947 */ /* 0x000fea0003800000 */
[----:B------:R-:W-:-:S13]  /*13a0*/  LOP3.LUT P0, RZ, R26, 0x7fffffff, R29, 0xc8, !PT ;  /* 0x7fffffff1aff7812 */ /* 0x000fda000780c81d */
[----:B------:R-:W-:Y:S05]  /*13b0*/  @!P0 BRA `(.L_x_36) ;  /* 0x00000004003c8947 */ /* 0x000fea0003800000 */
[C---:B------:R-:W-:Y:S02]  /*13c0*/  FSETP.NEU.FTZ.AND P2, PT, |R29|.reuse, +INF , PT ;  /* 0x7f8000001d00780b */ /* 0x040fe40003f5d200 */
[----:B------:R-:W-:Y:S02]  /*13d0*/  FSETP.NEU.FTZ.AND P1, PT, |R14|, +INF , PT ;  /* 0x7f8000000e00780b */ /* 0x000fe40003f3d200 */
[----:B------:R-:W-:-:S11]  /*13e0*/  FSETP.NEU.FTZ.AND P0, PT, |R29|, +INF , PT ;  /* 0x7f8000001d00780b */ /* 0x000fd60003f1d200 */
[----:B------:R-:W-:Y:S05]  /*13f0*/  @!P1 BRA !P2, `(.L_x_36) ;  /* 0x00000004002c9947 */ /* 0x000fea0005000000 */
[----:B------:R-:W-:-:S04]  /*1400*/  LOP3.LUT P2, RZ, R29, 0x7fffffff, RZ, 0xc0, !PT ;  /* 0x7fffffff1dff7812 */ /* 0x000fc8000784c0ff */
[----:B------:R-:W-:-:S13]  /*1410*/  PLOP3.LUT P1, PT, P1, P2, PT, 0x2f, 0xf2 ;  /* 0x0000000000f2781c */ /* 0x000fda0000f24577 */
[----:B------:R-:W-:Y:S05]  /*1420*/  @P1 BRA `(.L_x_37) ;  /* 0x0000000400181947 */ /* 0x000fea0003800000 */
[----:B------:R-:W-:-:S04]  /*1430*/  LOP3.LUT P1, RZ, R26, 0x7fffffff, RZ, 0xc0, !PT ;  /* 0x7fffffff1aff7812 */ /* 0x000fc8000782c0ff */
[----:B------:R-:W-:-:S13]  /*1440*/  PLOP3.LUT P0, PT, P0, P1, PT, 0x2f, 0xf2 ;  /* 0x0000000000f2781c */ /* 0x000fda0000702577 */
[----:B------:R-:W-:Y:S05]  /*1450*/  @P0 BRA `(.L_x_38) ;  /* 0x0000000400000947 */ /* 0x000fea0003800000 */
[----:B------:R-:W-:Y:S02]  /*1460*/  ISETP.GE.AND P0, PT, R25, RZ, PT ;  /* 0x000000ff1900720c */ /* 0x000fe40003f06270 */
[----:B------:R-:W-:-:S11]  /*1470*/  ISETP.GE.AND P1, PT, R0, RZ, PT ;  /* 0x000000ff0000720c */ /* 0x000fd60003f26270 */
[----:B------:R-:W-:Y:S01]  /*1480*/  @P0 IMAD.MOV.U32 R23, RZ, RZ, RZ ;  /* 0x000000ffff170224 */ /* 0x000fe200078e00ff */
[----:B------:R-:W-:Y:S01]  /*1490*/  @!P0 MOV R23, 0xffffffc0 ;  /* 0xffffffc000178802 */ /* 0x000fe20000000f00 */
[----:B------:R-:W-:Y:S01]  /*14a0*/  @!P0 FFMA R29, R29, 1.84467440737095516160e+19, RZ ;  /* 0x5f8000001d1d8823 */ /* 0x000fe200000000ff */
[----:B------:R-:W-:Y:S02]  /*14b0*/  @!P1 FFMA R26, R14, 1.84467440737095516160e+19, RZ ;  /* 0x5f8000000e1a9823 */ /* 0x000fe400000000ff */
[----:B------:R-:W-:-:S07]  /*14c0*/  @!P1 IADD3 R23, PT, PT, R23, 0x40, RZ ;  /* 0x0000004017179810 */ /* 0x000fce0007ffe0ff */
.L_x_34:
[----:B------:R-:W-:Y:S01]  /*14d0*/  LEA R27, R15, 0xc0800000, 0x17 ;  /* 0xc08000000f1b7811 */ /* 0x000fe200078eb8ff */
[----:B------:R-:W-:Y:S01]  /*14e0*/  VIADD R24, R24, 0xffffff81 ;  /* 0xffffff8118187836 */ /* 0x000fe20000000000 */
[----:B------:R-:W-:Y:S02]  /*14f0*/  BSSY.RECONVERGENT B2, `(.L_x_39) ;  /* 0x0000035000027945 */ /* 0x000fe40003800200 */
[----:B------:R-:W-:Y:S01]  /*1500*/  IADD3 R27, PT, PT, -R27, R26, RZ ;  /* 0x0000001a1b1b7210 */ /* 0x000fe20007ffe1ff */
[C---:B------:R-:W-:Y:S01]  /*1510*/  IMAD R0, R24.reuse, -0x800000, R29 ;  /* 0xff80000018007824 */ /* 0x040fe200078e021d */
[----:B------:R-:W-:Y:S02]  /*1520*/  IADD3 R24, PT, PT, R24, 0x7f, -R15 ;  /* 0x0000007f18187810 */ /* 0x000fe40007ffe80f */
[----:B------:R0:W1:Y:S02]  /*1530*/  MUFU.RCP R26, R27 ;  /* 0x0000001b001a7308 */ /* 0x0000640000001000 */
[----:B------:R-:W-:Y:S01]  /*1540*/  IADD3 R23, PT, PT, R24, R23, RZ ;  /* 0x0000001718177210 */ /* 0x000fe20007ffe0ff */
[----:B0-----:R-:W-:-:S04]  /*1550*/  FADD.FTZ R27, -R27, -RZ ;  /* 0x800000ff1b1b7221 */ /* 0x001fc80000010100 */
[----:B-1----:R-:W-:-:S04]  /*1560*/  FFMA R25, R26, R27, 1 ;  /* 0x3f8000001a197423 */ /* 0x002fc8000000001b */
[----:B------:R-:W-:-:S04]  /*1570*/  FFMA R25, R26, R25, R26 ;  /* 0x000000191a197223 */ /* 0x000fc8000000001a */
[----:B------:R-:W-:-:S04]  /*1580*/  FFMA R26, R0, R25, RZ ;  /* 0x00000019001a7223 */ /* 0x000fc800000000ff */
[----:B------:R-:W-:-:S04]  /*1590*/  FFMA R28, R27, R26, R0 ;  /* 0x0000001a1b1c7223 */ /* 0x000fc80000000000 */
[----:B------:R-:W-:-:S04]  /*15a0*/  FFMA R28, R25, R28, R26 ;  /* 0x0000001c191c7223 */ /* 0x000fc8000000001a */
[----:B------:R-:W-:-:S04]  /*15b0*/  FFMA R27, R27, R28, R0 ;  /* 0x0000001c1b1b7223 */ /* 0x000fc80000000000 */
[----:B------:R-:W-:-:S05]  /*15c0*/  FFMA R0, R25, R27, R28 ;  /* 0x0000001b19007223 */ /* 0x000fca000000001c */
[----:B------:R-:W-:-:S04]  /*15d0*/  SHF.R.U32.HI R15, RZ, 0x17, R0 ;  /* 0x00000017ff0f7819 */ /* 0x000fc80000011600 */
[----:B------:R-:W-:-:S04]  /*15e0*/  LOP3.LUT R24, R15, 0xff, RZ, 0xc0, !PT ;  /* 0x000000ff0f187812 */ /* 0x000fc800078ec0ff */
[----:B------:R-:W-:-:S04]  /*15f0*/  IADD3 R15, PT, PT, R24, R23, RZ ;  /* 0x00000017180f7210 */ /* 0x000fc80007ffe0ff */
[----:B------:R-:W-:-:S04]  /*1600*/  IADD3 R24, PT, PT, R15, -0x1, RZ ;  /* 0xffffffff0f187810 */ /* 0x000fc80007ffe0ff */
[----:B------:R-:W-:-:S13]  /*1610*/  ISETP.GE.U32.AND P0, PT, R24, 0xfe, PT ;  /* 0x000000fe1800780c */ /* 0x000fda0003f06070 */
[----:B------:R-:W-:Y:S05]  /*1620*/  @!P0 BRA `(.L_x_40) ;  /* 0x0000000000808947 */ /* 0x000fea0003800000 */
[----:B------:R-:W-:-:S13]  /*1630*/  ISETP.GT.AND P0, PT, R15, 0xfe, PT ;  /* 0x000000fe0f00780c */ /* 0x000fda0003f04270 */
[----:B------:R-:W-:Y:S05]  /*1640*/  @P0 BRA `(.L_x_41) ;  /* 0x00000000006c0947 */ /* 0x000fea0003800000 */
[----:B------:R-:W-:-:S13]  /*1650*/  ISETP.GE.AND P0, PT, R15, 0x1, PT ;  /* 0x000000010f00780c */ /* 0x000fda0003f06270 */
[----:B------:R-:W-:Y:S05]  /*1660*/  @P0 BRA `(.L_x_42) ;  /* 0x0000000000740947 */ /* 0x000fea0003800000 */
[----:B------:R-:W-:Y:S02]  /*1670*/  ISETP.GE.AND P0, PT, R15, -0x18, PT ;  /* 0xffffffe80f00780c */ /* 0x000fe40003f06270 */
[----:B------:R-:W-:-:S11]  /*1680*/  LOP3.LUT R0, R0, 0x80000000, RZ, 0xc0, !PT ;  /* 0x8000000000007812 */ /* 0x000fd600078ec0ff */
[----:B------:R-:W-:Y:S05]  /*1690*/  @!P0 BRA `(.L_x_42) ;  /* 0x0000000000688947 */ /* 0x000fea0003800000 */
[CCC-:B------:R-:W-:Y:S01]  /*16a0*/  FFMA.RZ R23, R25.reuse, R27.reuse, R28.reuse ;  /* 0x0000001b19177223 */ /* 0x1c0fe2000000c01c */
[CCC-:B------:R-:W-:Y:S01]  /*16b0*/  FFMA.RP R24, R25.reuse, R27.reuse, R28.reuse ;  /* 0x0000001b19187223 */ /* 0x1c0fe2000000801c */
[----:B------:R-:W-:Y:S01]  /*16c0*/  FFMA.RM R27, R25, R27, R28 ;  /* 0x0000001b191b7223 */ /* 0x000fe2000000401c */
[C---:B------:R-:W-:Y:S01]  /*16d0*/  VIADD R25, R15.reuse, 0x20 ;  /* 0x000000200f197836 */ /* 0x040fe20000000000 */
[----:B------:R-:W-:Y:S02]  /*16e0*/  ISETP.NE.AND P2, PT, R15, RZ, PT ;  /* 0x000000ff0f00720c */ /* 0x000fe40003f45270 */
[----:B------:R-:W-:Y:S02]  /*16f0*/  LOP3.LUT R23, R23, 0x7fffff, RZ, 0xc0, !PT ;  /* 0x007fffff17177812 */ /* 0x000fe400078ec0ff */
[----:B------:R-:W-:Y:S02]  /*1700*/  ISETP.NE.AND P1, PT, R15, RZ, PT ;  /* 0x000000ff0f00720c */ /* 0x000fe40003f25270 */
[----:B------:R-:W-:-:S02]  /*1710*/  LOP3.LUT R26, R23, 0x800000, RZ, 0xfc, !PT ;  /* 0x00800000171a7812 */ /* 0x000fc400078efcff */
[----:B------:R-:W-:Y:S02]  /*1720*/  IADD3 R15, PT, PT, -R15, RZ, RZ ;  /* 0x000000ff0f0f7210 */ /* 0x000fe40007ffe1ff */
[----:B------:R-:W-:Y:S02]  /*1730*/  SHF.L.U32 R25, R26, R25, RZ ;  /* 0x000000191a197219 */ /* 0x000fe400000006ff */
[----:B------:R-:W-:Y:S02]  /*1740*/  FSETP.NEU.FTZ.AND P0, PT, R24, R27, PT ;  /* 0x0000001b1800720b */ /* 0x000fe40003f1d000 */
[----:B------:R-:W-:Y:S02]  /*1750*/  SEL R15, R15, RZ, P2 ;  /* 0x000000ff0f0f7207 */ /* 0x000fe40001000000 */
[----:B------:R-:W-:Y:S02]  /*1760*/  ISETP.NE.AND P1, PT, R25, RZ, P1 ;  /* 0x000000ff1900720c */ /* 0x000fe40000f25270 */
[----:B------:R-:W-:-:S02]  /*1770*/  SHF.R.U32.HI R26, RZ, R15, R26 ;  /* 0x0000000fff1a7219 */ /* 0x000fc4000001161a */
[----:B------:R-:W-:Y:S02]  /*1780*/  PLOP3.LUT P0, PT, P0, P1, PT, 0xf8, 0x8f ;  /* 0x00000000008f781c */ /* 0x000fe40000703f70 */
[----:B------:R-:W-:Y:S02]  /*1790*/  SHF.R.U32.HI R23, RZ, 0x1, R26 ;  /* 0x00000001ff177819 */ /* 0x000fe4000001161a */
[----:B------:R-:W-:-:S04]  /*17a0*/  SEL R24, RZ, 0x1, !P0 ;  /* 0x00000001ff187807 */ /* 0x000fc80004000000 */
[----:B------:R-:W-:-:S04]  /*17b0*/  LOP3.LUT R15, R24, 0x1, R23, 0xf8, !PT ;  /* 0x00000001180f7812 */ /* 0x000fc800078ef817 */
[----:B------:R-:W-:-:S04]  /*17c0*/  LOP3.LUT R26, R15, R26, RZ, 0xc0, !PT ;  /* 0x0000001a0f1a7212 */ /* 0x000fc800078ec0ff */
[----:B------:R-:W-:-:S04]  /*17d0*/  IADD3 R23, PT, PT, R23, R26, RZ ;  /* 0x0000001a17177210 */ /* 0x000fc80007ffe0ff */
[----:B------:R-:W-:Y:S01]  /*17e0*/  LOP3.LUT R0, R23, R0, RZ, 0xfc, !PT ;  /* 0x0000000017007212 */ /* 0x000fe200078efcff */
[----:B------:R-:W-:Y:S06]  /*17f0*/  BRA `(.L_x_42) ;  /* 0x0000000000107947 */ /* 0x000fec0003800000 */
.L_x_41:
[----:B------:R-:W-:-:S04]  /*1800*/  LOP3.LUT R0, R0, 0x80000000, RZ, 0xc0, !PT ;  /* 0x8000000000007812 */ /* 0x000fc800078ec0ff */
[----:B------:R-:W-:Y:S01]  /*1810*/  LOP3.LUT R0, R0, 0x7f800000, RZ, 0xfc, !PT ;  /* 0x7f80000000007812 */ /* 0x000fe200078efcff */
[----:B------:R-:W-:Y:S06]  /*1820*/  BRA `(.L_x_42) ;  /* 0x0000000000047947 */ /* 0x000fec0003800000 */
.L_x_40:
[----:B------:R-:W-:-:S07]  /*1830*/  LEA R0, R23, R0, 0x17 ;  /* 0x0000000017007211 */ /* 0x000fce00078eb8ff */
.L_x_42:
[----:B------:R-:W-:Y:S05]  /*1840*/  BSYNC.RECONVERGENT B2 ;  /* 0x0000000000027941 */ /* 0x000fea0003800200 */
.L_x_39:
[----:B------:R-:W-:Y:S05]  /*1850*/  BRA `(.L_x_43) ;  /* 0x0000000000207947 */ /* 0x000fea0003800000 */
.L_x_38:
[----:B------:R-:W-:-:S04]  /*1860*/  LOP3.LUT R26, R26, 0x80000000, R29, 0x48, !PT ;  /* 0x800000001a1a7812 */ /* 0x000fc800078e481d */
[----:B------:R-:W-:Y:S01]  /*1870*/  LOP3.LUT R0, R26, 0x7f800000, RZ, 0xfc, !PT ;  /* 0x7f8000001a007812 */ /* 0x000fe200078efcff */
[----:B------:R-:W-:Y:S06]  /*1880*/  BRA `(.L_x_43) ;  /* 0x0000000000147947 */ /* 0x000fec0003800000 */
.L_x_37:
[----:B------:R-:W-:Y:S01]  /*1890*/  LOP3.LUT R0, R26, 0x80000000, R29, 0x48, !PT ;  /* 0x800000001a007812 */ /* 0x000fe200078e481d */
[----:B------:R-:W-:Y:S06]  /*18a0*/  BRA `(.L_x_43) ;  /* 0x00000000000c7947 */ /* 0x000fec0003800000 */
.L_x_36:
[----:B------:R-:W0:Y:S01]  /*18b0*/  MUFU.RSQ R0, -QNAN ;  /* 0xffc0000000007908 */ /* 0x000e220000001400 */
[----:B------:R-:W-:Y:S05]  /*18c0*/  BRA `(.L_x_43) ;  /* 0x0000000000047947 */ /* 0x000fea0003800000 */
.L_x_35:
[----:B------:R-:W-:-:S07]  /*18d0*/  FADD.FTZ R0, R29, R14 ;  /* 0x0000000e1d007221 */ /* 0x000fce0000010000 */
.L_x_43:
[----:B------:R-:W-:Y:S05]  /*18e0*/  BSYNC.RECONVERGENT B1 ;  /* 0x0000000000017941 */ /* 0x000fea0003800200 */
.L_x_33:
[----:B------:R-:W-:-:S04]  /*18f0*/  HFMA2 R23, -RZ, RZ, 0, 0 ;  /* 0x00000000ff177431 */ /* 0x000fc800000001ff */
[----:B0-----:R-:W-:Y:S05]  /*1900*/  RET.REL.NODEC R22 `(_Z21getVelocity_RemainderP6float4P6float3i) ;  /* 0xffffffe416bc7950 */ /* 0x001fea0003c3ffff */
.L_x_44:
        /* <DEDUP_REMOVED lines=15> */
.L_x_151:


//--------------------- .text._Z11getVelocityP6float4P6float3 --------------------------
	.section	.text._Z11getVelocityP6float4P6float3,"ax",@progbits
	.align	128
        .global         _Z11getVelocityP6float4P6float3
        .type           _Z11getVelocityP6float4P6float3,@function
        .size           _Z11getVelocityP6float4P6float3,(.L_x_154 - _Z11getVelocityP6float4P6float3)
        .other          _Z11getVelocityP6float4P6float3,@"STO_CUDA_ENTRY STV_DEFAULT"
_Z11getVelocityP6float4P6float3:
.text._Z11getVelocityP6float4P6float3:
[----:B------:R-:W-:Y:S01]  /*0000*/  LDC R1, c[0x0][0x37c] ;  /* 0x0000df00ff017b82 */ /* 0x000fe20000000800 */
[----:B------:R-:W0:Y:S07]  /*0010*/  S2R R2, SR_TID.X ;  /* 0x0000000000027919 */ /* 0x000e2e0000002100 */
[----:B------:R-:W1:Y:S01]  /*0020*/  LDC.64 R8, c[0x0][0x380] ;  /* 0x0000e000ff087b82 */ /* 0x000e620000000a00 */
[----:B------:R-:W0:Y:S01]  /*0030*/  LDCU UR8, c[0x0][0x360] ;  /* 0x00006c00ff0877ac */ /* 0x000e220008000800 */
[----:B------:R-:W0:Y:S01]  /*0040*/  S2R R3, SR_CTAID.X ;  /* 0x0000000000037919 */ /* 0x000e220000002500 */
[----:B------:R-:W2:Y:S01]  /*0050*/  LDCU.64 UR6, c[0x0][0x358] ;  /* 0x00006b00ff0677ac */ /* 0x000ea20008000a00 */
[----:B0-----:R-:W-:-:S04]  /*0060*/  IMAD R3, R3, UR8, R2 ;  /* 0x0000000803037c24 */ /* 0x001fc8000f8e0202 */
[----:B-1----:R-:W-:-:S06]  /*0070*/  IMAD.WIDE.U32 R8, R3, 0x10, R8 ;  /* 0x0000001003087825 */ /* 0x002fcc00078e0008 */
[----:B--2---:R-:W5:Y:S01]  /*0080*/  LDG.E.128 R8, desc[UR6][R8.64] ;  /* 0x0000000608087981 */ /* 0x004f62000c1e1d00 */
[----:B------:R-:W0:Y:S01]  /*0090*/  S2UR UR5, SR_CgaCtaId ;  /* 0x00000000000579c3 */ /* 0x000e220000008800 */
[----:B------:R-:W-:Y:S01]  /*00a0*/  UMOV UR4, 0x400 ;  /* 0x0000040000047882 */ /* 0x000fe20000000000 */
[----:B------:R-:W-:Y:S01]  /*00b0*/  HFMA2 R20, -RZ, RZ, 0, 0 ;  /* 0x00000000ff147431 */ /* 0x000fe200000001ff */
[----:B------:R-:W-:Y:S01]  /*00c0*/  BSSY.RECONVERGENT B1, `(.L_x_45) ;  /* 0x0000237000017945 */ /* 0x000fe20003800200 */
[----:B------:R-:W-:Y:S01]  /*00d0*/  CS2R R18, SRZ ;  /* 0x0000000000127805 */ /* 0x000fe2000001ff00 */
[----:B0-----:R-:W-:-:S06]  /*00e0*/  ULEA UR4, UR5, UR4, 0x18 ;  /* 0x0000000405047291 */ /* 0x001fcc000f8ec0ff */
[----:B------:R-:W-:-:S07]  /*00f0*/  LEA R4, R2, UR4, 0x4 ;  /* 0x0000000402047c11 */ /* 0x000fce000f8e20ff */
.L_x_125:
[C---:B------:R-:W-:Y:S02]  /*0100*/  ISETP.GT.AND P0, PT, R2.reuse, 0x4ff5, PT ;  /* 0x00004ff50200780c */ /* 0x040fe40003f04270 */
[----:B------:R-:W-:-:S11]  /*0110*/  ISETP.GE.AND P1, PT, R2, 0x4ff6, PT ;  /* 0x00004ff60200780c */ /* 0x000fd60003f26270 */
[----:B0-----:R-:W-:Y:S05]  /*0120*/  @P0 BRA `(.L_x_46) ;  /* 0x0000000000100947 */ /* 0x001fea0003800000 */
[----:B------:R-:W0:Y:S02]  /*0130*/  LDC.64 R6, c[0x0][0x380] ;  /* 0x0000e000ff067b82 */ /* 0x000e240000000a00 */
[----:B0-----:R-:W-:-:S05]  /*0140*/  IMAD.WIDE R6, R2, 0x10, R6 ;  /* 0x0000001002067825 */ /* 0x001fca00078e0206 */
[----:B------:R-:W2:Y:S04]  /*0150*/  LDG.E.128 R12, desc[UR6][R6.64] ;  /* 0x00000006060c7981 */ /* 0x000ea8000c1e1d00 */
[----:B--2---:R0:W-:Y:S02]  /*0160*/  STS.128 [R4], R12 ;  /* 0x0000000c04007388 */ /* 0x0041e40000000c00 */
.L_x_46:
[----:B------:R-:W-:Y:S05]  /*0170*/  WARPSYNC.ALL ;  /* 0x0000000000007948 */ /* 0x000fea0003800000 */
[----:B------:R-:W-:Y:S06]  /*0180*/  BAR.RED.POPC.DEFER_BLOCKING 0x0, !P1 ;  /* 0x0000000000007b1d */ /* 0x000fec0004814000 */
[----:B------:R-:W1:Y:S02]  /*0190*/  B2R.RESULT R5 ;  /* 0x000000000005731c */ /* 0x000e6400000e4000 */
[----:B-1----:R-:W-:-:S13]  /*01a0*/  ISETP.NE.AND P0, PT, R5, RZ, PT ;  /* 0x000000ff0500720c */ /* 0x002fda0003f05270 */
[----:B------:R-:W-:Y:S05]  /*01b0*/  @!P0 BRA `(.L_x_47) ;  /* 0x00000020009c8947 */ /* 0x000fea0003800000 */
[----:B------:R-:W-:Y:S01]  /*01c0*/  ISETP.GE.AND P0, PT, R5, 0x1, PT ;  /* 0x000000010500780c */ /* 0x000fe20003f06270 */
[----:B------:R-:W-:-:S12]  /*01d0*/  BSSY.RECONVERGENT B0, `(.L_x_48) ;  /* 0x0000223000007945 */ /* 0x000fd80003800200 */
[----:B------:R-:W-:Y:S05]  /*01e0*/  @!P0 BRA `(.L_x_49) ;  /* 0x0000002000848947 */ /* 0x000fea0003800000 */
[C---:B------:R-:W-:Y:S01]  /*01f0*/  ISETP.GE.U32.AND P0, PT, R5.reuse, 0x4, PT ;  /* 0x000000040500780c */ /* 0x040fe20003f06070 */
[----:B------:R-:W-:Y:S01]  /*0200*/  BSSY.RECONVERGENT B2, `(.L_x_50) ;  /* 0x0000134000027945 */ /* 0x000fe20003800200 */
[----:B------:R-:W-:Y:S02]  /*0210*/  LOP3.LUT R17, R5, 0x3, RZ, 0xc0, !PT ;  /* 0x0000000305117812 */ /* 0x000fe400078ec0ff */
[----:B------:R-:W-:-:S09]  /*0220*/  MOV R6, RZ ;  /* 0x000000ff00067202 */ /* 0x000fd20000000f00 */
[----:B------:R-:W-:Y:S05]  /*0230*/  @!P0 BRA `(.L_x_51) ;  /* 0x0000001000c08947 */ /* 0x000fea0003800000 */
[----:B------:R-:W-:Y:S01]  /*0240*/  UIADD3 UR5, UPT, UPT, UR4, 0x20, URZ ;  /* 0x0000002004057890 */ /* 0x000fe2000fffe0ff */
[----:B------:R-:W-:-:S04]  /*0250*/  LOP3.LUT R6, R5, 0x7ffffffc, RZ, 0xc0, !PT ;  /* 0x7ffffffc05067812 */ /* 0x000fc800078ec0ff */
[----:B------:R-:W-:Y:S02]  /*0260*/  IADD3 R7, PT, PT, -R6, RZ, RZ ;  /* 0x000000ff06077210 */ /* 0x000fe40007ffe1ff */
[----:B------:R-:W-:-:S07]  /*0270*/  MOV R16, UR5 ;  /* 0x0000000500107c02 */ /* 0x000fce0008000f00 */
.L_x_92:
[----:B0-----:R-:W0:Y:S01]  /*0280*/  LDS.128 R12, [R16+-0x20] ;  /* 0xffffe000100c7984 */ /* 0x001e220000000c00 */
[----:B------:R-:W-:Y:S01]  /*0290*/  BSSY.RECONVERGENT B3, `(.L_x_52) ;  /* 0x0000014000037945 */ /* 0x000fe20003800200 */
[----:B0----5:R-:W-:Y:S01]  /*02a0*/  FADD R22, -R9, R13 ;  /* 0x0000000d09167221 */ /* 0x021fe20000000100 */
        /* <DEDUP_REMOVED lines=12> */
[----:B------:R-:W-:Y:S05]  /*0370*/  CALL.REL.NOINC `($__internal_4_$__cuda_sm20_sqrt_rn_f32_slowpath) ;  /* 0x0000002400dc7944 */ /* 0x000fea0003c00000 */
[----:B------:R-:W-:Y:S05]  /*0380*/  BRA `(.L_x_54) ;  /* 0x0000000000107947 */ /* 0x000fea0003800000 */
.L_x_53:
[----:B------:R-:W-:Y:S01]  /*0390*/  FMUL.FTZ R13, R12, R21 ;  /* 0x000000150c0d7220 */ /* 0x000fe20000410000 */
[----:B------:R-:W-:-:S03]  /*03a0*/  FMUL.FTZ R0, R21, 0.5 ;  /* 0x3f00000015007820 */ /* 0x000fc60000410000 */
[----:B------:R-:W-:-:S04]  /*03b0*/  FFMA R14, -R13, R13, R12 ;  /* 0x0000000d0d0e7223 */ /* 0x000fc8000000010c */
[----:B------:R-:W-:-:S07]  /*03c0*/  FFMA R14, R14, R0, R13 ;  /* 0x000000000e0e7223 */ /* 0x000fce000000000d */
.L_x_54:
[----:B------:R-:W-:Y:S05]  /*03d0*/  BSYNC.RECONVERGENT B3 ;  /* 0x0000000000037941 */ /* 0x000fea0003800200 */
.L_x_52:
[----:B------:R-:W-:Y:S01]  /*03e0*/  IADD3 R0, PT, PT, R14, 0x1800000, RZ ;  /* 0x018000000e007810 */ /* 0x000fe20007ffe0ff */
[----:B------:R-:W-:Y:S03]  /*03f0*/  BSSY.RECONVERGENT B3, `(.L_x_55) ;  /* 0x000000d000037945 */ /* 0x000fe60003800200 */
[----:B------:R-:W-:-:S04]  /*0400*/  LOP3.LUT R0, R0, 0x7f800000, RZ, 0xc0, !PT ;  /* 0x7f80000000007812 */ /* 0x000fc800078ec0ff */
[----:B------:R-:W-:-:S13]  /*0410*/  ISETP.GT.U32.AND P0, PT, R0, 0x1ffffff, PT ;  /* 0x01ffffff0000780c */ /* 0x000fda0003f04070 */
[----:B------:R-:W-:Y:S05]  /*0420*/  @P0 BRA `(.L_x_56) ;  /* 0x0000000000140947 */ /* 0x000fea0003800000 */
[----:B------:R-:W-:Y:S02]  /*0430*/  MOV R28, R14 ;  /* 0x0000000e001c7202 */ /* 0x000fe40000000f00 */
[----:B------:R-:W-:-:S07]  /*0440*/  MOV R14, 0x460 ;  /* 0x00000460000e7802 */ /* 0x000fce0000000f00 */
[----:B------:R-:W-:Y:S05]  /*0450*/  CALL.REL.NOINC `($__internal_3_$__cuda_sm20_rcp_rn_f32_slowpath) ;  /* 0x0000002000d07944 */ /* 0x000fea0003c00000 */
[----:B------:R-:W-:Y:S01]  /*0460*/  MOV R25, R29 ;  /* 0x0000001d00197202 */ /* 0x000fe20000000f00 */
[----:B------:R-:W-:Y:S06]  /*0470*/  BRA `(.L_x_57) ;  /* 0x0000000000107947 */ /* 0x000fec0003800000 */
.L_x_56:
[----:B------:R-:W0:Y:S02]  /*0480*/  MUFU.RCP R25, R14 ;  /* 0x0000000e00197308 */ /* 0x000e240000001000 */
[----:B0-----:R-:W-:-:S04]  /*0490*/  FFMA R0, R25, R14, -1 ;  /* 0xbf80000019007423 */ /* 0x001fc8000000000e */
[----:B------:R-:W-:-:S04]  /*04a0*/  FADD.FTZ R0, -R0, -RZ ;  /* 0x800000ff00007221 */ /* 0x000fc80000010100 */
[----:B------:R-:W-:-:S07]  /*04b0*/  FFMA R25, R25, R0, R25 ;  /* 0x0000000019197223 */ /* 0x000fce0000000019 */
.L_x_57:
[----:B------:R-:W-:Y:S05]  /*04c0*/  BSYNC.RECONVERGENT B3 ;  /* 0x0000000000037941 */ /* 0x000fea0003800200 */
.L_x_55:
        /* <DEDUP_REMOVED lines=13> */
[----:B------:R-:W-:Y:S05]  /*05a0*/  CALL.REL.NOINC `($__internal_5_$__cuda_sm3x_div_rn_noftz_f32_slowpath) ;  /* 0x0000002400a87944 */ /* 0x000fea0003c00000 */
[----:B------:R-:W-:-:S07]  /*05b0*/  MOV R33, R0 ;  /* 0x0000000000217202 */ /* 0x000fce0000000f00 */
.L_x_59:
[----:B------:R-:W-:Y:S05]  /*05c0*/  BSYNC.RECONVERGENT B5 ;  /* 0x0000000000057941 */ /* 0x000fea0003800200 */
.L_x_58:
        /* <DEDUP_REMOVED lines=12> */
[----:B------:R-:W-:Y:S05]  /*0690*/  CALL.REL.NOINC `($__internal_5_$__cuda_sm3x_div_rn_noftz_f32_slowpath) ;  /* 0x00000024006c7944 */ /* 0x000fea0003c00000 */
.L_x_61:
[----:B------:R-:W-:Y:S05]  /*06a0*/  BSYNC.RECONVERGENT B5 ;  /* 0x0000000000057941 */ /* 0x000fea0003800200 */
.L_x_60:
[----:B------:R-:W0:Y:S01]  /*06b0*/  LDS.128 R12, [R16+-0x10] ;  /* 0xfffff000100c7984 */ /* 0x000e220000000c00 */
[----:B------:R-:W-:Y:S01]  /*06c0*/  FADD R33, -R0, R33 ;  /* 0x0000002100217221 */ /* 0x000fe20000000100 */
[----:B------:R-:W-:Y:S03]  /*06d0*/  BSSY.RECONVERGENT B3, `(.L_x_62) ;  /* 0x000001a000037945 */ /* 0x000fe60003800200 */
[-C--:B------:R-:W-:Y:S01]  /*06e0*/  FMUL R22, R22, R33.reuse ;  /* 0x0000002116167220 */ /* 0x080fe20000400000 */
[----:B------:R-:W-:-:S03]  /*06f0*/  FMUL R27, R27, R33 ;  /* 0x000000211b1b7220 */ /* 0x000fc60000400000 */
[----:B------:R-:W-:Y:S01]  /*0700*/  FFMA R19, R22, R25, R19 ;  /* 0x0000001916137223 */ /* 0x000fe20000000013 */
[----:B0-----:R-:W-:Y:S01]  /*0710*/  FADD R21, -R9, R13 ;  /* 0x0000000d09157221 */ /* 0x001fe20000000100 */
[----:B------:R-:W-:Y:S01]  /*0720*/  FADD R23, -R8, R12 ;  /* 0x0000000c08177221 */ /* 0x000fe20000000100 */
[----:B------:R-:W-:Y:S02]  /*0730*/  FADD R26, -R10, R14 ;  /* 0x0000000e0a1a7221 */ /* 0x000fe40000000100 */
[----:B------:R-:W-:-:S04]  /*0740*/  FMUL R12, R21, R21 ;  /* 0x00000015150c7220 */ /* 0x000fc80000400000 */
[----:B------:R-:W-:-:S04]  /*0750*/  FFMA R13, R23, R23, R12 ;  /* 0x00000017170d7223 */ /* 0x000fc8000000000c */
[----:B------:R-:W-:Y:S01]  /*0760*/  FFMA R12, R26, R26, R13 ;  /* 0x0000001a1a0c7223 */ /* 0x000fe2000000000d */
[----:B------:R-:W-:-:S03]  /*0770*/  FMUL R13, R24, R33 ;  /* 0x00000021180d7220 */ /* 0x000fc60000400000 */
[----:B------:R-:W-:Y:S01]  /*0780*/  FADD R12, R12, 9.9999999747524270788e-07 ;  /* 0x358637bd0c0c7421 */ /* 0x000fe20000000000 */
[-C--:B------:R-:W-:Y:S01]  /*0790*/  FFMA R18, R13, R25.reuse, R18 ;  /* 0x000000190d127223 */ /* 0x080fe20000000012 */
[----:B------:R-:W-:Y:S02]  /*07a0*/  FFMA R25, R27, R25, R20 ;  /* 0x000000191b197223 */ /* 0x000fe40000000014 */
        /* <DEDUP_REMOVED lines=8> */
.L_x_63:
[----:B------:R-:W-:Y:S01]  /*0830*/  FMUL.FTZ R13, R12, R29 ;  /* 0x0000001d0c0d7220 */ /* 0x000fe20000410000 */
[----:B------:R-:W-:-:S03]  /*0840*/  FMUL.FTZ R0, R29, 0.5 ;  /* 0x3f0000001d007820 */ /* 0x000fc60000410000 */
[----:B------:R-:W-:-:S04]  /*0850*/  FFMA R14, -R13, R13, R12 ;  /* 0x0000000d0d0e7223 */ /* 0x000fc8000000010c */
[----:B------:R-:W-:-:S07]  /*0860*/  FFMA R14, R14, R0, R13 ;  /* 0x000000000e0e7223 */ /* 0x000fce000000000d */
.L_x_64:
[----:B------:R-:W-:Y:S05]  /*0870*/  BSYNC.RECONVERGENT B3 ;  /* 0x0000000000037941 */ /* 0x000fea0003800200 */
.L_x_62:
        /* <DEDUP_REMOVED lines=10> */
.L_x_66:
[----:B------:R-:W0:Y:S02]  /*0920*/  MUFU.RCP R13, R14 ;  /* 0x0000000e000d7308 */ /* 0x000e240000001000 */
[----:B0-----:R-:W-:-:S04]  /*0930*/  FFMA R0, R13, R14, -1 ;  /* 0xbf8000000d007423 */ /* 0x001fc8000000000e */
[----:B------:R-:W-:-:S04]  /*0940*/  FADD.FTZ R0, -R0, -RZ ;  /* 0x800000ff00007221 */ /* 0x000fc80000010100 */
[----:B------:R-:W-:-:S07]  /*0950*/  FFMA R24, R13, R0, R13 ;  /* 0x000000000d187223 */ /* 0x000fce000000000d */
.L_x_67:
[----:B------:R-:W-:Y:S05]  /*0960*/  BSYNC.RECONVERGENT B3 ;  /* 0x0000000000037941 */ /* 0x000fea0003800200 */
.L_x_65:
        /* <DEDUP_REMOVED lines=15> */
.L_x_69:
[----:B------:R-:W-:Y:S05]  /*0a60*/  BSYNC.RECONVERGENT B5 ;  /* 0x0000000000057941 */ /* 0x000fea0003800200 */
.L_x_68:
        /* <DEDUP_REMOVED lines=13> */
.L_x_71:
[----:B------:R-:W-:Y:S05]  /*0b40*/  BSYNC.RECONVERGENT B5 ;  /* 0x0000000000057941 */ /* 0x000fea0003800200 */
.L_x_70:
[----:B------:R-:W0:Y:S01]  /*0b50*/  LDS.128 R12, [R16] ;  /* 0x00000000100c7984 */ /* 0x000e220000000c00 */
[----:B------:R-:W-:Y:S01]  /*0b60*/  FADD R0, -R0, R33 ;  /* 0x0000002100007221 */ /* 0x000fe20000000100 */
[----:B------:R-:W-:Y:S03]  /*0b70*/  BSSY.RECONVERGENT B3, `(.L_x_72) ;  /* 0x000001a000037945 */ /* 0x000fe60003800200 */
[----:B------:R-:W-:-:S04]  /*0b80*/  FMUL R23, R23, R0 ;  /* 0x0000000017177220 */ /* 0x000fc80000400000 */
[----:B------:R-:W-:Y:S01]  /*0b90*/  FFMA R18, R23, R24, R18 ;  /* 0x0000001817127223 */ /* 0x000fe20000000012 */
[----:B0-----:R-:W-:Y:S01]  /*0ba0*/  FADD R20, -R9, R13 ;  /* 0x0000000d09147221 */ /* 0x001fe20000000100 */
[----:B------:R-:W-:Y:S01]  /*0bb0*/  FADD R22, -R8, R12 ;  /* 0x0000000c08167221 */ /* 0x000fe20000000100 */
[----:B------:R-:W-:Y:S01]  /*0bc0*/  FADD R27, -R10, R14 ;  /* 0x0000000e0a1b7221 */ /* 0x000fe20000000100 */
[----:B------:R-:W-:Y:S01]  /*0bd0*/  FMUL R14, R21, R0 ;  /* 0x00000000150e7220 */ /* 0x000fe20000400000 */
[----:B------:R-:W-:Y:S01]  /*0be0*/  FMUL R13, R20, R20 ;  /* 0x00000014140d7220 */ /* 0x000fe20000400000 */
[----:B------:R-:W-:Y:S02]  /*0bf0*/  FMUL R0, R26, R0 ;  /* 0x000000001a007220 */ /* 0x000fe40000400000 */
[----:B------:R-:W-:Y:S01]  /*0c00*/  FFMA R19, R14, R24, R19 ;  /* 0x000000180e137223 */ /* 0x000fe20000000013 */
[----:B------:R-:W-:Y:S01]  /*0c10*/  FFMA R12, R22, R22, R13 ;  /* 0x00000016160c7223 */ /* 0x000fe2000000000d */
[----:B------:R-:W-:-:S03]  /*0c20*/  FFMA R25, R0, R24, R25 ;  /* 0x0000001800197223 */ /* 0x000fc60000000019 */
        /* <DEDUP_REMOVED lines=10> */
.L_x_73:
[----:B------:R-:W-:Y:S01]  /*0cd0*/  FMUL.FTZ R13, R12, R29 ;  /* 0x0000001d0c0d7220 */ /* 0x000fe20000410000 */
[----:B------:R-:W-:-:S03]  /*0ce0*/  FMUL.FTZ R0, R29, 0.5 ;  /* 0x3f0000001d007820 */ /* 0x000fc60000410000 */
[----:B------:R-:W-:-:S04]  /*0cf0*/  FFMA R14, -R13, R13, R12 ;  /* 0x0000000d0d0e7223 */ /* 0x000fc8000000010c */
[----:B------:R-:W-:-:S07]  /*0d00*/  FFMA R14, R14, R0, R13 ;  /* 0x000000000e0e7223 */ /* 0x000fce000000000d */
.L_x_74:
[----:B------:R-:W-:Y:S05]  /*0d10*/  BSYNC.RECONVERGENT B3 ;  /* 0x0000000000037941 */ /* 0x000fea0003800200 */
.L_x_72:
        /* <DEDUP_REMOVED lines=10> */
.L_x_76:
[----:B------:R-:W0:Y:S02]  /*0dc0*/  MUFU.RCP R13, R14 ;  /* 0x0000000e000d7308 */ /* 0x000e240000001000 */
[----:B0-----:R-:W-:-:S04]  /*0dd0*/  FFMA R0, R13, R14, -1 ;  /* 0xbf8000000d007423 */ /* 0x001fc8000000000e */
[----:B------:R-:W-:-:S04]  /*0de0*/  FADD.FTZ R0, -R0, -RZ ;  /* 0x800000ff00007221 */ /* 0x000fc80000010100 */
[----:B------:R-:W-:-:S07]  /*0df0*/  FFMA R24, R13, R0, R13 ;  /* 0x000000000d187223 */ /* 0x000fce000000000d */
.L_x_77:
[----:B------:R-:W-:Y:S05]  /*0e00*/  BSYNC.RECONVERGENT B3 ;  /* 0x0000000000037941 */ /* 0x000fea0003800200 */
.L_x_75:
        /* <DEDUP_REMOVED lines=15> */
.L_x_79:
[----:B------:R-:W-:Y:S05]  /*0f00*/  BSYNC.RECONVERGENT B5 ;  /* 0x0000000000057941 */ /* 0x000fea0003800200 */
.L_x_78:
        /* <DEDUP_REMOVED lines=13> */
.L_x_81:
[----:B------:R-:W-:Y:S05]  /*0fe0*/  BSYNC.RECONVERGENT B5 ;  /* 0x0000000000057941 */ /* 0x000fea0003800200 */
.L_x_80:
[----:B------:R-:W0:Y:S01]  /*0ff0*/  LDS.128 R12, [R16+0x10] ;  /* 0x00001000100c7984 */ /* 0x000e220000000c00 */
[----:B------:R-:W-:Y:S01]  /*1000*/  FADD R21, -R0, R21 ;  /* 0x0000001500157221 */ /* 0x000fe20000000100 */
[----:B------:R-:W-:Y:S03]  /*1010*/  BSSY.RECONVERGENT B3, `(.L_x_82) ;  /* 0x000001a000037945 */ /* 0x000fe60003800200 */
[----:B------:R-:W-:-:S04]  /*1020*/  FMUL R20, R20, R21 ;  /* 0x0000001514147220 */ /* 0x000fc80000400000 */
[----:B------:R-:W-:Y:S01]  /*1030*/  FFMA R19, R20, R24, R19 ;  /* 0x0000001814137223 */ /* 0x000fe20000000013 */
[----:B0-----:R-:W-:Y:S01]  /*1040*/  FADD R23, -R9, R13 ;  /* 0x0000000d09177221 */ /* 0x001fe20000000100 */
[----:B------:R-:W-:Y:S01]  /*1050*/  FADD R12, -R8, R12 ;  /* 0x0000000c080c7221 */ /* 0x000fe20000000100 */
[----:B------:R-:W-:Y:S02]  /*1060*/  FADD R33, -R10, R14 ;  /* 0x0000000e0a217221 */ /* 0x000fe40000000100 */
[----:B------:R-:W-:-:S04]  /*1070*/  FMUL R13, R23, R23 ;  /* 0x00000017170d7220 */ /* 0x000fc80000400000 */
[----:B------:R-:W-:Y:S01]  /*1080*/  FFMA R14, R12, R12, R13 ;  /* 0x0000000c0c0e7223 */ /* 0x000fe2000000000d */
[----:B------:R-:W-:-:S03]  /*1090*/  FMUL R13, R22, R21 ;  /* 0x00000015160d7220 */ /* 0x000fc60000400000 */
[----:B------:R-:W-:Y:S01]  /*10a0*/  FFMA R14, R33, R33, R14 ;  /* 0x00000021210e7223 */ /* 0x000fe2000000000e */
[----:B------:R-:W-:-:S03]  /*10b0*/  FFMA R18, R13, R24, R18 ;  /* 0x000000180d127223 */ /* 0x000fc60000000012 */
[----:B------:R-:W-:-:S04]  /*10c0*/  FADD R26, R14, 9.9999999747524270788e-07 ;  /* 0x358637bd0e1a7421 */ /* 0x000fc80000000000 */
[----:B------:R0:W1:Y:S01]  /*10d0*/  MUFU.RSQ R29, R26 ;  /* 0x0000001a001d7308 */ /* 0x0000620000001400 */
[----:B------:R-:W-:-:S04]  /*10e0*/  IADD3 R0, PT, PT, R26, -0xd000000, RZ ;  /* 0xf30000001a007810 */ /* 0x000fc80007ffe0ff */
[----:B------:R-:W-:Y:S01]  /*10f0*/  ISETP.GT.U32.AND P0, PT, R0, 0x727fffff, PT ;  /* 0x727fffff0000780c */ /* 0x000fe20003f04070 */
[----:B------:R-:W-:-:S04]  /*1100*/  FMUL R0, R27, R21 ;  /* 0x000000151b007220 */ /* 0x000fc80000400000 */
[----:B------:R-:W-:-:S08]  /*1110*/  FFMA R25, R0, R24, R25 ;  /* 0x0000001800197223 */ /* 0x000fd00000000019 */
[----:B01----:R-:W-:Y:S05]  /*1120*/  @!P0 BRA `(.L_x_83) ;  /* 0x0000000000108947 */ /* 0x003fea0003800000 */
[----:B------:R-:W-:Y:S02]  /*1130*/  MOV R32, R26 ;  /* 0x0000001a00207202 */ /* 0x000fe40000000f00 */
[----:B------:R-:W-:-:S07]  /*1140*/  MOV R0, 0x1160 ;  /* 0x0000116000007802 */ /* 0x000fce0000000f00 */
[----:B------:R-:W-:Y:S05]  /*1150*/  CALL.REL.NOINC `($__internal_4_$__cuda_sm20_sqrt_rn_f32_slowpath) ;  /* 0x0000001800647944 */ /* 0x000fea0003c00000 */
[----:B------:R-:W-:Y:S05]  /*1160*/  BRA `(.L_x_84) ;  /* 0x0000000000107947 */ /* 0x000fea0003800000 */
.L_x_83:
[----:B------:R-:W-:Y:S01]  /*1170*/  FMUL.FTZ R13, R26, R29 ;  /* 0x0000001d1a0d7220 */ /* 0x000fe20000410000 */
[----:B------:R-:W-:-:S03]  /*1180*/  FMUL.FTZ R0, R29, 0.5 ;  /* 0x3f0000001d007820 */ /* 0x000fc60000410000 */
[----:B------:R-:W-:-:S04]  /*1190*/  FFMA R14, -R13, R13, R26 ;  /* 0x0000000d0d0e7223 */ /* 0x000fc8000000011a */
[----:B------:R-:W-:-:S07]  /*11a0*/  FFMA R14, R14, R0, R13 ;  /* 0x000000000e0e7223 */ /* 0x000fce000000000d */
.L_x_84:
[----:B------:R-:W-:Y:S05]  /*11b0*/  BSYNC.RECONVERGENT B3 ;  /* 0x0000000000037941 */ /* 0x000fea0003800200 */
.L_x_82:
        /* <DEDUP_REMOVED lines=10> */
.L_x_86:
[----:B------:R-:W0:Y:S02]  /*1260*/  MUFU.RCP R13, R14 ;  /* 0x0000000e000d7308 */ /* 0x000e240000001000 */
[----:B0-----:R-:W-:-:S04]  /*1270*/  FFMA R0, R13, R14, -1 ;  /* 0xbf8000000d007423 */ /* 0x001fc8000000000e */
[----:B------:R-:W-:-:S04]  /*1280*/  FADD.FTZ R0, -R0, -RZ ;  /* 0x800000ff00007221 */ /* 0x000fc80000010100 */
[----:B------:R-:W-:-:S07]  /*1290*/  FFMA R20, R13, R0, R13 ;  /* 0x000000000d147223 */ /* 0x000fce000000000d */
.L_x_87:
[----:B------:R-:W-:Y:S05]  /*12a0*/  BSYNC.RECONVERGENT B3 ;  /* 0x0000000000037941 */ /* 0x000fea0003800200 */
.L_x_85:
        /* <DEDUP_REMOVED lines=15> */
.L_x_89:
[----:B------:R-:W-:Y:S05]  /*13a0*/  BSYNC.RECONVERGENT B5 ;  /* 0x0000000000057941 */ /* 0x000fea0003800200 */
.L_x_88:
        /* <DEDUP_REMOVED lines=13> */
.L_x_91:
[----:B------:R-:W-:Y:S05]  /*1480*/  BSYNC.RECONVERGENT B5 ;  /* 0x0000000000057941 */ /* 0x000fea0003800200 */
.L_x_90:
[----:B------:R-:W-:Y:S01]  /*1490*/  IADD3 R7, PT, PT, R7, 0x4, RZ ;  /* 0x0000000407077810 */ /* 0x000fe20007ffe0ff */
[----:B------:R-:W-:Y:S01]  /*14a0*/  FADD R0, -R0, R21 ;  /* 0x0000001500007221 */ /* 0x000fe20000000100 */
[----:B------:R-:W-:Y:S02]  /*14b0*/  IADD3 R16, PT, PT, R16, 0x40, RZ ;  /* 0x0000004010107810 */ /* 0x000fe40007ffe0ff */
[----:B------:R-:W-:Y:S01]  /*14c0*/  ISETP.NE.AND P0, PT, R7, RZ, PT ;  /* 0x000000ff0700720c */ /* 0x000fe20003f05270 */
[-C--:B------:R-:W-:Y:S01]  /*14d0*/  FMUL R13, R12, R0.reuse ;  /* 0x000000000c0d7220 */ /* 0x080fe20000400000 */
[-C--:B------:R-:W-:Y:S01]  /*14e0*/  FMUL R12, R23, R0.reuse ;  /* 0x00000000170c7220 */ /* 0x080fe20000400000 */
[----:B------:R-:W-:Y:S02]  /*14f0*/  FMUL R0, R33, R0 ;  /* 0x0000000021007220 */ /* 0x000fe40000400000 */
[-C--:B------:R-:W-:Y:S01]  /*1500*/  FFMA R18, R13, R20.reuse, R18 ;  /* 0x000000140d127223 */ /* 0x080fe20000000012 */
[-C--:B------:R-:W-:Y:S01]  /*1510*/  FFMA R19, R12, R20.reuse, R19 ;  /* 0x000000140c137223 */ /* 0x080fe20000000013 */
[----:B------:R-:W-:-:S06]  /*1520*/  FFMA R20, R0, R20, R25 ;  /* 0x0000001400147223 */ /* 0x000fcc0000000019 */
[----:B------:R-:W-:Y:S05]  /*1530*/  @P0 BRA `(.L_x_92) ;  /* 0xffffffec00500947 */ /* 0x000fea000383ffff */
.L_x_51:
[----:B------:R-:W-:Y:S05]  /*1540*/  BSYNC.RECONVERGENT B2 ;  /* 0x0000000000027941 */ /* 0x000fea0003800200 */
.L_x_50:
[----:B------:R-:W-:-:S13]  /*1550*/  ISETP.NE.AND P0, PT, R17, RZ, PT ;  /* 0x000000ff1100720c */ /* 0x000fda0003f05270 */
[----:B------:R-:W-:Y:S05]  /*1560*/  @!P0 BRA `(.L_x_49) ;  /* 0x0000000c00a48947 */ /* 0x000fea0003800000 */
[----:B------:R-:W-:Y:S01]  /*1570*/  ISETP.NE.AND P0, PT, R17, 0x1, PT ;  /* 0x000000011100780c */ /* 0x000fe20003f05270 */
[----:B------:R-:W-:-:S12]  /*1580*/  BSSY.RECONVERGENT B2, `(.L_x_93) ;  /* 0x0000098000027945 */ /* 0x000fd80003800200 */
[----:B------:R-:W-:Y:S05]  /*1590*/  @!P0 BRA `(.L_x_94) ;  /* 0x0000000800588947 */ /* 0x000fea0003800000 */
[----:B------:R-:W-:Y:S01]  /*15a0*/  LEA R22, R6, UR4, 0x4 ;  /* 0x0000000406167c11 */ /* 0x000fe2000f8e20ff */
[----:B------:R-:W-:Y:S04]  /*15b0*/  BSSY.RECONVERGENT B3, `(.L_x_95) ;  /* 0x0000015000037945 */ /* 0x000fe80003800200 */
[----:B0-----:R-:W0:Y:S02]  /*15c0*/  LDS.128 R12, [R22] ;  /* 0x00000000160c7984 */ /* 0x001e240000000c00 */
        /* <DEDUP_REMOVED lines=15> */
.L_x_96:
[----:B------:R-:W-:Y:S01]  /*16c0*/  FMUL.FTZ R13, R12, R21 ;  /* 0x000000150c0d7220 */ /* 0x000fe20000410000 */
[----:B------:R-:W-:-:S03]  /*16d0*/  FMUL.FTZ R0, R21, 0.5 ;  /* 0x3f00000015007820 */ /* 0x000fc60000410000 */
[----:B------:R-:W-:-:S04]  /*16e0*/  FFMA R14, -R13, R13, R12 ;  /* 0x0000000d0d0e7223 */ /* 0x000fc8000000010c */
[----:B------:R-:W-:-:S07]  /*16f0*/  FFMA R14, R14, R0, R13 ;  /* 0x000000000e0e7223 */ /* 0x000fce000000000d */
.L_x_97:
[----:B------:R-:W-:Y:S05]  /*1700*/  BSYNC.RECONVERGENT B3 ;  /* 0x0000000000037941 */ /* 0x000fea0003800200 */
.L_x_95:
        /* <DEDUP_REMOVED lines=10> */
.L_x_99:
[----:B------:R-:W0:Y:S02]  /*17b0*/  MUFU.RCP R21, R14 ;  /* 0x0000000e00157308 */ /* 0x000e240000001000 */
[----:B0-----:R-:W-:-:S04]  /*17c0*/  FFMA R0, R21, R14, -1 ;  /* 0xbf80000015007423 */ /* 0x001fc8000000000e */
[----:B------:R-:W-:-:S04]  /*17d0*/  FADD.FTZ R0, -R0, -RZ ;  /* 0x800000ff00007221 */ /* 0x000fc80000010100 */
[----:B------:R-:W-:-:S07]  /*17e0*/  FFMA R21, R21, R0, R21 ;  /* 0x0000000015157223 */ /* 0x000fce0000000015 */
.L_x_100:
[----:B------:R-:W-:Y:S05]  /*17f0*/  BSYNC.RECONVERGENT B3 ;  /* 0x0000000000037941 */ /* 0x000fea0003800200 */
.L_x_98:
        /* <DEDUP_REMOVED lines=15> */
.L_x_102:
[----:B------:R-:W-:Y:S05]  /*18f0*/  BSYNC.RECONVERGENT B5 ;  /* 0x0000000000057941 */ /* 0x000fea0003800200 */
.L_x_101:
        /* <DEDUP_REMOVED lines=13> */
.L_x_104:
[----:B------:R-:W-:Y:S05]  /*19d0*/  BSYNC.RECONVERGENT B5 ;  /* 0x0000000000057941 */ /* 0x000fea0003800200 */
.L_x_103:
        /* <DEDUP_REMOVED lines=24> */
.L_x_106:
[----:B------:R-:W-:Y:S01]  /*1b60*/  FMUL.FTZ R7, R26, R23 ;  /* 0x000000171a077220 */ /* 0x000fe20000410000 */
[----:B------:R-:W-:-:S03]  /*1b70*/  FMUL.FTZ R0, R23, 0.5 ;  /* 0x3f00000017007820 */ /* 0x000fc60000410000 */
[----:B------:R-:W-:-:S04]  /*1b80*/  FFMA R14, -R7, R7, R26 ;  /* 0x00000007070e7223 */ /* 0x000fc8000000011a */
[----:B------:R-:W-:-:S07]  /*1b90*/  FFMA R14, R14, R0, R7 ;  /* 0x000000000e0e7223 */ /* 0x000fce0000000007 */
.L_x_107:
[----:B------:R-:W-:Y:S05]  /*1ba0*/  BSYNC.RECONVERGENT B3 ;  /* 0x0000000000037941 */ /* 0x000fea0003800200 */
.L_x_105:
        /* <DEDUP_REMOVED lines=10> */
.L_x_109:
[----:B------:R-:W0:Y:S02]  /*1c50*/  MUFU.RCP R7, R14 ;  /* 0x0000000e00077308 */ /* 0x000e240000001000 */
[----:B0-----:R-:W-:-:S04]  /*1c60*/  FFMA R0, R7, R14, -1 ;  /* 0xbf80000007007423 */ /* 0x001fc8000000000e */
[----:B------:R-:W-:-:S04]  /*1c70*/  FADD.FTZ R0, -R0, -RZ ;  /* 0x800000ff00007221 */ /* 0x000fc80000010100 */
[----:B------:R-:W-:-:S07]  /*1c80*/  FFMA R7, R7, R0, R7 ;  /* 0x0000000007077223 */ /* 0x000fce0000000007 */
.L_x_110:
[----:B------:R-:W-:Y:S05]  /*1c90*/  BSYNC.RECONVERGENT B3 ;  /* 0x0000000000037941 */ /* 0x000fea0003800200 */
.L_x_108:
        /* <DEDUP_REMOVED lines=15> */
.L_x_112:
[----:B------:R-:W-:Y:S05]  /*1d90*/  BSYNC.RECONVERGENT B5 ;  /* 0x0000000000057941 */ /* 0x000fea0003800200 */
.L_x_111:
        /* <DEDUP_REMOVED lines=13> */
.L_x_114:
[----:B------:R-:W-:Y:S05]  /*1e70*/  BSYNC.RECONVERGENT B5 ;  /* 0x0000000000057941 */ /* 0x000fea0003800200 */
.L_x_113:
[----:B------:R-:W-:Y:S01]  /*1e80*/  FADD R13, -R0, R16 ;  /* 0x00000010000d7221 */ /* 0x000fe20000000100 */
[----:B------:R-:W-:-:S03]  /*1e90*/  IADD3 R6, PT, PT, R6, 0x2, RZ ;  /* 0x0000000206067810 */ /* 0x000fc60007ffe0ff */
[-C--:B------:R-:W-:Y:S01]  /*1ea0*/  FMUL R15, R12, R13.reuse ;  /* 0x0000000d0c0f7220 */ /* 0x080fe20000400000 */
[-C--:B------:R-:W-:Y:S01]  /*1eb0*/  FMUL R24, R24, R13.reuse ;  /* 0x0000000d18187220 */ /* 0x080fe20000400000 */
[----:B------:R-:W-:Y:S02]  /*1ec0*/  FMUL R13, R25, R13 ;  /* 0x0000000d190d7220 */ /* 0x000fe40000400000 */
[-C--:B------:R-:W-:Y:S01]  /*1ed0*/  FFMA R18, R15, R7.reuse, R18 ;  /* 0x000000070f127223 */ /* 0x080fe20000000012 */
[-C--:B------:R-:W-:Y:S01]  /*1ee0*/  FFMA R19, R24, R7.reuse, R19 ;  /* 0x0000000718137223 */ /* 0x080fe20000000013 */
[----:B------:R-:W-:-:S07]  /*1ef0*/  FFMA R20, R13, R7, R20 ;  /* 0x000000070d147223 */ /* 0x000fce0000000014 */
.L_x_94:
[----:B------:R-:W-:Y:S05]  /*1f00*/  BSYNC.RECONVERGENT B2 ;  /* 0x0000000000027941 */ /* 0x000fea0003800200 */
.L_x_93:
[----:B------:R-:W-:-:S04]  /*1f10*/  LOP3.LUT R5, R5, 0x1, RZ, 0xc0, !PT ;  /* 0x0000000105057812 */ /* 0x000fc800078ec0ff */
[----:B------:R-:W-:-:S13]  /*1f20*/  ISETP.NE.U32.AND P0, PT, R5, 0x1, PT ;  /* 0x000000010500780c */ /* 0x000fda0003f05070 */
[----:B------:R-:W-:Y:S05]  /*1f30*/  @P0 BRA `(.L_x_49) ;  /* 0x0000000400300947 */ /* 0x000fea0003800000 */
[----:B0-----:R-:W-:Y:S01]  /*1f40*/  LEA R13, R6, UR4, 0x4 ;  /* 0x00000004060d7c11 */ /* 0x001fe2000f8e20ff */
[----:B------:R-:W-:Y:S05]  /*1f50*/  BSSY.RECONVERGENT B2, `(.L_x_115) ;  /* 0x0000015000027945 */ /* 0x000fea0003800200 */
[----:B------:R-:W0:Y:S02]  /*1f60*/  LDS.128 R12, [R13] ;  /* 0x000000000d0c7984 */ /* 0x000e240000000c00 */
[----:B0----5:R-:W-:Y:S01]  /*1f70*/  FADD R5, -R9, R13 ;  /* 0x0000000d09057221 */ /* 0x021fe20000000100 */
[----:B------:R-:W-:Y:S01]  /*1f80*/  FADD R12, -R8, R12 ;  /* 0x0000000c080c7221 */ /* 0x000fe20000000100 */
[----:B------:R-:W-:-:S02]  /*1f90*/  FADD R6, -R10, R14 ;  /* 0x0000000e0a067221 */ /* 0x000fc40000000100 */
        /* <DEDUP_REMOVED lines=12> */
.L_x_116:
[----:B------:R-:W-:Y:S01]  /*2060*/  FMUL.FTZ R14, R7, R16 ;  /* 0x00000010070e7220 */ /* 0x000fe20000410000 */
[----:B------:R-:W-:-:S03]  /*2070*/  FMUL.FTZ R0, R16, 0.5 ;  /* 0x3f00000010007820 */ /* 0x000fc60000410000 */
[----:B------:R-:W-:-:S04]  /*2080*/  FFMA R13, -R14, R14, R7 ;  /* 0x0000000e0e0d7223 */ /* 0x000fc80000000107 */
[----:B------:R-:W-:-:S07]  /*2090*/  FFMA R14, R13, R0, R14 ;  /* 0x000000000d0e7223 */ /* 0x000fce000000000e */
.L_x_117:
[----:B------:R-:W-:Y:S05]  /*20a0*/  BSYNC.RECONVERGENT B2 ;  /* 0x0000000000027941 */ /* 0x000fea0003800200 */
.L_x_115:
        /* <DEDUP_REMOVED lines=10> */
.L_x_119:
[----:B------:R-:W0:Y:S02]  /*2150*/  MUFU.RCP R17, R14 ;  /* 0x0000000e00117308 */ /* 0x000e240000001000 */
[----:B0-----:R-:W-:-:S04]  /*2160*/  FFMA R0, R17, R14, -1 ;  /* 0xbf80000011007423 */ /* 0x001fc8000000000e */
[----:B------:R-:W-:-:S04]  /*2170*/  FADD.FTZ R0, -R0, -RZ ;  /* 0x800000ff00007221 */ /* 0x000fc80000010100 */
[----:B------:R-:W-:-:S07]  /*2180*/  FFMA R17, R17, R0, R17 ;  /* 0x0000000011117223 */ /* 0x000fce0000000011 */
.L_x_120:
[----:B------:R-:W-:Y:S05]  /*2190*/  BSYNC.RECONVERGENT B2 ;  /* 0x0000000000027941 */ /* 0x000fea0003800200 */
.L_x_118:
        /* <DEDUP_REMOVED lines=15> */
.L_x_122:
[----:B------:R-:W-:Y:S05]  /*2290*/  BSYNC.RECONVERGENT B2 ;  /* 0x0000000000027941 */ /* 0x000fea0003800200 */
.L_x_121:
        /* <DEDUP_REMOVED lines=14> */
.L_x_124:
[----:B------:R-:W-:Y:S05]  /*2380*/  BSYNC.RECONVERGENT B2 ;  /* 0x0000000000027941 */ /* 0x000fea0003800200 */
.L_x_123:
[----:B------:R-:W-:-:S04]  /*2390*/  FADD R7, -R0, R16 ;  /* 0x0000001000077221 */ /* 0x000fc80000000100 */
[-C--:B------:R-:W-:Y:S01]  /*23a0*/  FMUL R13, R12, R7.reuse ;  /* 0x000000070c0d7220 */ /* 0x080fe20000400000 */
[-C--:B------:R-:W-:Y:S01]  /*23b0*/  FMUL R0, R5, R7.reuse ;  /* 0x0000000705007220 */ /* 0x080fe20000400000 */
[----:B------:R-:W-:Y:S02]  /*23c0*/  FMUL R7, R6, R7 ;  /* 0x0000000706077220 */ /* 0x000fe40000400000 */
[-C--:B------:R-:W-:Y:S01]  /*23d0*/  FFMA R18, R13, R17.reuse, R18 ;  /* 0x000000110d127223 */ /* 0x080fe20000000012 */
[-C--:B------:R-:W-:Y:S01]  /*23e0*/  FFMA R19, R0, R17.reuse, R19 ;  /* 0x0000001100137223 */ /* 0x080fe20000000013 */
[----:B------:R-:W-:-:S07]  /*23f0*/  FFMA R20, R7, R17, R20 ;  /* 0x0000001107147223 */ /* 0x000fce0000000014 */
.L_x_49:
[----:B------:R-:W-:Y:S05]  /*2400*/  BSYNC.RECONVERGENT B0 ;  /* 0x0000000000007941 */ /* 0x000fea0003800200 */
.L_x_48:
[----:B------:R-:W-:Y:S01]  /*2410*/  IADD3 R2, PT, PT, R2, UR8, RZ ;  /* 0x0000000802027c10 */ /* 0x000fe2000fffe0ff */
[----:B------:R-:W-:Y:S06]  /*2420*/  BRA `(.L_x_125) ;  /* 0xffffffdc00347947 */ /* 0x000fec000383ffff */
.L_x_47:
[----:B------:R-:W-:Y:S05]  /*2430*/  BSYNC.RECONVERGENT B1 ;  /* 0x0000000000017941 */ /* 0x000fea0003800200 */
.L_x_45:
[----:B0-----:R-:W0:Y:S02]  /*2440*/  LDC.64 R4, c[0x0][0x388] ;  /* 0x0000e200ff047b82 */ /* 0x001e240000000a00 */
[----:B0-----:R-:W-:-:S05]  /*2450*/  IMAD.WIDE.U32 R4, R3, 0xc, R4 ;  /* 0x0000000c03047825 */ /* 0x001fca00078e0004 */
[----:B------:R-:W2:Y:S01]  /*2460*/  LDG.E R3, desc[UR6][R4.64] ;  /* 0x0000000604037981 */ /* 0x000ea2000c1e1900 */
[----:B-----5:R-:W0:Y:S01]  /*2470*/  MUFU.RCP R0, R11 ;  /* 0x0000000b00007308 */ /* 0x020e220000001000 */
        /* <DEDUP_REMOVED lines=9> */
[----:B------:R-:W-:Y:S02]  /*2510*/  MOV R30, R11 ;  /* 0x0000000b001e7202 */ /* 0x000fe40000000f00 */
[----:B------:R-:W-:-:S07]  /*2520*/  MOV R14, 0x2540 ;  /* 0x00002540000e7802 */ /* 0x000fce0000000f00 */
[----:B------:R-:W-:Y:S05]  /*2530*/  CALL.REL.NOINC `($__internal_5_$__cuda_sm3x_div_rn_noftz_f32_slowpath) ;  /* 0x0000000400c47944 */ /* 0x000fea0003c00000 */
.L_x_127:
[----:B------:R-:W-:Y:S05]  /*2540*/  BSYNC.RECONVERGENT B0 ;  /* 0x0000000000007941 */ /* 0x000fea0003800200 */
.L_x_126:
        /* <DEDUP_REMOVED lines=15> */
[----:B------:R-:W-:Y:S05]  /*2640*/  CALL.REL.NOINC `($__internal_5_$__cuda_sm3x_div_rn_noftz_f32_slowpath) ;  /* 0x0000000400807944 */ /* 0x000fea0003c00000 */
.L_x_129:
[----:B------:R-:W-:Y:S05]  /*2650*/  BSYNC.RECONVERGENT B0 ;  /* 0x0000000000007941 */ /* 0x000fea0003800200 */
.L_x_128:
        /* <DEDUP_REMOVED lines=16> */
.L_x_131:
[----:B------:R-:W-:Y:S05]  /*2760*/  BSYNC.RECONVERGENT B0 ;  /* 0x0000000000007941 */ /* 0x000fea0003800200 */
.L_x_130:
[----:B------:R-:W-:-:S05]  /*2770*/  FFMA R3, R0, 0.0010000000474974513054, R3 ;  /* 0x3a83126f00037823 */ /* 0x000fca0000000003 */
[----:B------:R-:W-:Y:S01]  /*2780*/  STG.E desc[UR6][R4.64+0x8], R3 ;  /* 0x0000080304007986 */ /* 0x000fe2000c101906 */
[----:B------:R-:W-:Y:S05]  /*2790*/  EXIT ;  /* 0x000000000000794d */ /* 0x000fea0003800000 */
        .weak           $__internal_3_$__cuda_sm20_rcp_rn_f32_slowpath
        .type           $__internal_3_$__cuda_sm20_rcp_rn_f32_slowpath,@function
        .size           $__internal_3_$__cuda_sm20_rcp_rn_f32_slowpath,($__internal_4_$__cuda_sm20_sqrt_rn_f32_slowpath - $__internal_3_$__cuda_sm20_rcp_rn_f32_slowpath)
$__internal_3_$__cuda_sm20_rcp_rn_f32_slowpath:
[----:B------:R-:W-:Y:S01]  /*27a0*/  SHF.L.U32 R13, R28, 0x1, RZ ;  /* 0x000000011c0d7819 */ /* 0x000fe200000006ff */
[----:B------:R-:W-:Y:S03]  /*27b0*/  BSSY.RECONVERGENT B4, `(.L_x_132) ;  /* 0x0000030000047945 */ /* 0x000fe60003800200 */
[----:B------:R-:W-:-:S04]  /*27c0*/  SHF.R.U32.HI R13, RZ, 0x18, R13 ;  /* 0x00000018ff0d7819 */ /* 0x000fc8000001160d */
[----:B------:R-:W-:-:S13]  /*27d0*/  ISETP.NE.U32.AND P0, PT, R13, RZ, PT ;  /* 0x000000ff0d00720c */ /* 0x000fda0003f05070 */
[----:B------:R-:W-:Y:S05]  /*27e0*/  @P0 BRA `(.L_x_133) ;  /* 0x0000000000280947 */ /* 0x000fea0003800000 */
[----:B------:R-:W-:-:S04]  /*27f0*/  SHF.L.U32 R0, R28, 0x1, RZ ;  /* 0x000000011c007819 */ /* 0x000fc800000006ff */
        /* <DEDUP_REMOVED lines=9> */
.L_x_133:
[----:B------:R-:W-:-:S04]  /*2890*/  IADD3 R0, PT, PT, R13, -0xfd, RZ ;  /* 0xffffff030d007810 */ /* 0x000fc80007ffe0ff */
[----:B------:R-:W-:-:S13]  /*28a0*/  ISETP.GT.U32.AND P0, PT, R0, 0x1, PT ;  /* 0x000000010000780c */ /* 0x000fda0003f04070 */
[----:B------:R-:W-:Y:S05]  /*28b0*/  @P0 BRA `(.L_x_135) ;  /* 0x0000000000780947 */ /* 0x000fea0003800000 */
[----:B------:R-:W-:Y:S01]  /*28c0*/  LOP3.LUT R32, R28, 0x7fffff, RZ, 0xc0, !PT ;  /* 0x007fffff1c207812 */ /* 0x000fe200078ec0ff */
[----:B------:R-:W-:-:S03]  /*28d0*/  HFMA2 R29, -RZ, RZ, 0, 1.78813934326171875e-07 ;  /* 0x00000003ff1d7431 */ /* 0x000fc600000001ff */
        /* <DEDUP_REMOVED lines=14> */
[----:B------:R-:W-:Y:S02]  /*29c0*/  LOP3.LUT P1, RZ, R30, R0, R31, 0xf8, !PT ;  /* 0x000000001eff7212 */ /* 0x000fe4000782f81f */
[C---:B------:R-:W-:Y:S02]  /*29d0*/  LOP3.LUT P0, RZ, R29.reuse, 0x1, RZ, 0xc0, !PT ;  /* 0x000000011dff7812 */ /* 0x040fe4000780c0ff */
[----:B------:R-:W-:-:S04]  /*29e0*/  LOP3.LUT P2, RZ, R29, 0x2, RZ, 0xc0, !PT ;  /* 0x000000021dff7812 */ /* 0x000fc8000784c0ff */
[----:B------:R-:W-:Y:S02]  /*29f0*/  PLOP3.LUT P0, PT, P0, P1, P2, 0xe0, 0x0 ;  /* 0x000000000000781c */ /* 0x000fe40000703c20 */
[----:B------:R-:W-:Y:S02]  /*2a00*/  LOP3.LUT P1, RZ, R28, 0x7fffff, RZ, 0xc0, !PT ;  /* 0x007fffff1cff7812 */ /* 0x000fe4000782c0ff */
[----:B------:R-:W-:-:S04]  /*2a10*/  SEL R0, RZ, 0x1, !P0 ;  /* 0x00000001ff007807 */ /* 0x000fc80004000000 */
[----:B------:R-:W-:-:S04]  /*2a20*/  IADD3 R0, PT, PT, -R0, RZ, RZ ;  /* 0x000000ff00007210 */ /* 0x000fc80007ffe1ff */
[----:B------:R-:W-:Y:S02]  /*2a30*/  ISETP.GE.AND P0, PT, R0, RZ, PT ;  /* 0x000000ff0000720c */ /* 0x000fe40003f06270 */
[----:B------:R-:W-:-:S04]  /*2a40*/  IADD3 R0, PT, PT, R13, -0xfc, RZ ;  /* 0xffffff040d007810 */ /* 0x000fc80007ffe0ff */
[----:B------:R-:W-:-:S07]  /*2a50*/  SHF.R.U32.HI R29, RZ, R0, R31 ;  /* 0x00000000ff1d7219 */ /* 0x000fce000001161f */
[----:B------:R-:W-:-:S04]  /*2a60*/  @!P0 IADD3 R29, PT, PT, R29, 0x1, RZ ;  /* 0x000000011d1d8810 */ /* 0x000fc80007ffe0ff */
[----:B------:R-:W-:-:S04]  /*2a70*/  @!P1 SHF.L.U32 R29, R29, 0x1, RZ ;  /* 0x000000011d1d9819 */ /* 0x000fc800000006ff */
[----:B------:R-:W-:Y:S01]  /*2a80*/  LOP3.LUT R29, R29, 0x80000000, R28, 0xf8, !PT ;  /* 0x800000001d1d7812 */ /* 0x000fe200078ef81c */
[----:B------:R-:W-:Y:S06]  /*2a90*/  BRA `(.L_x_134) ;  /* 0x0000000000047947 */ /* 0x000fec0003800000 */
.L_x_135:
[----:B------:R0:W1:Y:S02]  /*2aa0*/  MUFU.RCP R29, R28 ;  /* 0x0000001c001d7308 */ /* 0x0000640000001000 */
.L_x_134:
[----:B------:R-:W-:Y:S05]  /*2ab0*/  BSYNC.RECONVERGENT B4 ;  /* 0x0000000000047941 */ /* 0x000fea0003800200 */
.L_x_132:
[----:B------:R-:W-:Y:S01]  /*2ac0*/  HFMA2 R31, -RZ, RZ, 0, 0 ;  /* 0x00000000ff1f7431 */ /* 0x000fe200000001ff */
[----:B------:R-:W-:-:S04]  /*2ad0*/  MOV R30, R14 ;  /* 0x0000000e001e7202 */ /* 0x000fc80000000f00 */
[----:B01----:R-:W-:Y:S05]  /*2ae0*/  RET.REL.NODEC R30 `(_Z11getVelocityP6float4P6float3) ;  /* 0xffffffd41e447950 */ /* 0x003fea0003c3ffff */
        .weak           $__internal_4_$__cuda_sm20_sqrt_rn_f32_slowpath
        .type           $__internal_4_$__cuda_sm20_sqrt_rn_f32_slowpath,@function
        .size           $__internal_4_$__cuda_sm20_sqrt_rn_f32_slowpath,($__internal_5_$__cuda_sm3x_div_rn_noftz_f32_slowpath - $__internal_4_$__cuda_sm20_sqrt_rn_f32_slowpath)
$__internal_4_$__cuda_sm20_sqrt_rn_f32_slowpath:
[----:B------:R-:W-:-:S13]  /*2af0*/  LOP3.LUT P0, RZ, R32, 0x7fffffff, RZ, 0xc0, !PT ;  /* 0x7fffffff20ff7812 */ /* 0x000fda000780c0ff */
[----:B------:R-:W-:Y:S01]  /*2b00*/  @!P0 MOV R14, R32 ;  /* 0x00000020000e8202 */ /* 0x000fe20000000f00 */
[----:B------:R-:W-:Y:S06]  /*2b10*/  @!P0 BRA `(.L_x_136) ;  /* 0x0000000000408947 */ /* 0x000fec0003800000 */
[----:B------:R-:W-:-:S13]  /*2b20*/  FSETP.GEU.FTZ.AND P0, PT, R32, RZ, PT ;  /* 0x000000ff2000720b */ /* 0x000fda0003f1e000 */
[----:B------:R-:W-:Y:S01]  /*2b30*/  @!P0 MOV R14, 0x7fffffff ;  /* 0x7fffffff000e8802 */ /* 0x000fe20000000f00 */
        /* <DEDUP_REMOVED lines=14> */
.L_x_136:
[----:B------:R-:W-:Y:S01]  /*2c20*/  HFMA2 R29, -RZ, RZ, 0, 0 ;  /* 0x00000000ff1d7431 */ /* 0x000fe200000001ff */
[----:B------:R-:W-:-:S04]  /*2c30*/  MOV R28, R0 ;  /* 0x00000000001c7202 */ /* 0x000fc80000000f00 */
[----:B------:R-:W-:Y:S05]  /*2c40*/  RET.REL.NODEC R28 `(_Z11getVelocityP6float4P6float3) ;  /* 0xffffffd01cec7950 */ /* 0x000fea0003c3ffff */
        .weak           $__internal_5_$__cuda_sm3x_div_rn_noftz_f32_slowpath
        .type           $__internal_5_$__cuda_sm3x_div_rn_noftz_f32_slowpath,@function
        .size           $__internal_5_$__cuda_sm3x_div_rn_noftz_f32_slowpath,(.L_x_154 - $__internal_5_$__cuda_sm3x_div_rn_noftz_f32_slowpath)
$__internal_5_$__cuda_sm3x_div_rn_noftz_f32_slowpath:
[----:B------:R-:W-:Y:S01]  /*2c50*/  SHF.R.U32.HI R13, RZ, 0x17, R30 ;  /* 0x00000017ff0d7819 */ /* 0x000fe2000001161e */
[----:B------:R-:W-:Y:S01]  /*2c60*/  BSSY.RECONVERGENT B3, `(.L_x_137) ;  /* 0x0000062000037945 */ /* 0x000fe20003800200 */
[----:B------:R-:W-:Y:S02]  /*2c70*/  SHF.R.U32.HI R28, RZ, 0x17, R35 ;  /* 0x00000017ff1c7819 */ /* 0x000fe40000011623 */
[----:B------:R-:W-:Y:S02]  /*2c80*/  LOP3.LUT R13, R13, 0xff, RZ, 0xc0, !PT ;  /* 0x000000ff0d0d7812 */ /* 0x000fe400078ec0ff */
[----:B------:R-:W-:Y:S02]  /*2c90*/  LOP3.LUT R28, R28, 0xff, RZ, 0xc0, !PT ;  /* 0x000000ff1c1c7812 */ /* 0x000fe400078ec0ff */
[----:B------:R-:W-:Y:S02]  /*2ca0*/  IADD3 R0, PT, PT, R13, -0x1, RZ ;  /* 0xffffffff0d007810 */ /* 0x000fe40007ffe0ff */
[----:B------:R-:W-:-:S02]  /*2cb0*/  IADD3 R29, PT, PT, R28, -0x1, RZ ;  /* 0xffffffff1c1d7810 */ /* 0x000fc40007ffe0ff */
        /* <DEDUP_REMOVED lines=22> */
[----:B------:R-:W-:Y:S01]  /*2e20*/  @P0 MOV R15, RZ ;  /* 0x000000ff000f0202 */ /* 0x000fe20000000f00 */
[----:B------:R-:W-:Y:S01]  /*2e30*/  @!P0 FFMA R35, R35, 1.84467440737095516160e+19, RZ ;  /* 0x5f80000023238823 */ /* 0x000fe200000000ff */
[----:B------:R-:W-:Y:S01]  /*2e40*/  @!P0 MOV R15, 0xffffffc0 ;  /* 0xffffffc0000f8802 */ /* 0x000fe20000000f00 */
[----:B------:R-:W-:-:S03]  /*2e50*/  @!P1 FFMA R30, R30, 1.84467440737095516160e+19, RZ ;  /* 0x5f8000001e1e9823 */ /* 0x000fc600000000ff */
[----:B------:R-:W-:-:S07]  /*2e60*/  @!P1 IADD3 R15, PT, PT, R15, 0x40, RZ ;  /* 0x000000400f0f9810 */ /* 0x000fce0007ffe0ff */
.L_x_138:
[----:B------:R-:W-:Y:S01]  /*2e70*/  LEA R29, R13, 0xc0800000, 0x17 ;  /* 0xc08000000d1d7811 */ /* 0x000fe200078eb8ff */
[----:B------:R-:W-:Y:S01]  /*2e80*/  BSSY.RECONVERGENT B4, `(.L_x_143) ;  /* 0x0000036000047945 */ /* 0x000fe20003800200 */
[----:B------:R-:W-:Y:S02]  /*2e90*/  IADD3 R28, PT, PT, R28, -0x7f, RZ ;  /* 0xffffff811c1c7810 */ /* 0x000fe40007ffe0ff */
[----:B------:R-:W-:-:S03]  /*2ea0*/  IADD3 R34, PT, PT, -R29, R30, RZ ;  /* 0x0000001e1d227210 */ /* 0x000fc60007ffe1ff */
[----:B------:R-:W-:Y:S01]  /*2eb0*/  IMAD R0, R28, -0x800000, R35 ;  /* 0xff8000001c007824 */ /* 0x000fe200078e0223 */
[----:B------:R-:W0:Y:S01]  /*2ec0*/  MUFU.RCP R30, R34 ;  /* 0x00000022001e7308 */ /* 0x000e220000001000 */
[----:B------:R-:W-:Y:S01]  /*2ed0*/  FADD.FTZ R31, -R34, -RZ ;  /* 0x800000ff221f7221 */ /* 0x000fe20000010100 */
[----:B------:R-:W-:-:S04]  /*2ee0*/  IADD3 R28, PT, PT, R28, 0x7f, -R13 ;  /* 0x0000007f1c1c7810 */ /* 0x000fc80007ffe80d */
[----:B------:R-:W-:Y:S01]  /*2ef0*/  IADD3 R15, PT, PT, R28, R15, RZ ;  /* 0x0000000f1c0f7210 */ /* 0x000fe20007ffe0ff */
[----:B0-----:R-:W-:-:S04]  /*2f00*/  FFMA R29, R30, R31, 1 ;  /* 0x3f8000001e1d7423 */ /* 0x001fc8000000001f */
        /* <DEDUP_REMOVED lines=22> */
[----:B------:R-:W-:Y:S02]  /*3070*/  IADD3 R29, PT, PT, R13, 0x20, RZ ;  /* 0x000000200d1d7810 */ /* 0x000fe40007ffe0ff */
[----:B------:R-:W-:Y:S02]  /*3080*/  LOP3.LUT R15, R15, 0x7fffff, RZ, 0xc0, !PT ;  /* 0x007fffff0f0f7812 */ /* 0x000fe400078ec0ff */
[----:B------:R-:W-:Y:S02]  /*3090*/  ISETP.NE.AND P2, PT, R13, RZ, PT ;  /* 0x000000ff0d00720c */ /* 0x000fe40003f45270 */
[----:B------:R-:W-:Y:S02]  /*30a0*/  LOP3.LUT R30, R15, 0x800000, RZ, 0xfc, !PT ;  /* 0x008000000f1e7812 */ /* 0x000fe400078efcff */
[----:B------:R-:W-:-:S02]  /*30b0*/  ISETP.NE.AND P1, PT, R13, RZ, PT ;  /* 0x000000ff0d00720c */ /* 0x000fc40003f25270 */
        /* <DEDUP_REMOVED lines=14> */
.L_x_145:
[----:B------:R-:W-:-:S04]  /*31a0*/  LOP3.LUT R0, R0, 0x80000000, RZ, 0xc0, !PT ;  /* 0x8000000000007812 */ /* 0x000fc800078ec0ff */
[----:B------:R-:W-:Y:S01]  /*31b0*/  LOP3.LUT R0, R0, 0x7f800000, RZ, 0xfc, !PT ;  /* 0x7f80000000007812 */ /* 0x000fe200078efcff */
[----:B------:R-:W-:Y:S06]  /*31c0*/  BRA `(.L_x_146) ;  /* 0x0000000000047947 */ /* 0x000fec0003800000 */
.L_x_144:
[----:B------:R-:W-:-:S07]  /*31d0*/  LEA R0, R15, R0, 0x17 ;  /* 0x000000000f007211 */ /* 0x000fce00078eb8ff */
.L_x_146:
[----:B------:R-:W-:Y:S05]  /*31e0*/  BSYNC.RECONVERGENT B4 ;  /* 0x0000000000047941 */ /* 0x000fea0003800200 */
.L_x_143:
[----:B------:R-:W-:Y:S05]  /*31f0*/  BRA `(.L_x_147) ;  /* 0x0000000000207947 */ /* 0x000fea0003800000 */
.L_x_142:
[----:B------:R-:W-:-:S04]  /*3200*/  LOP3.LUT R30, R30, 0x80000000, R35, 0x48, !PT ;  /* 0x800000001e1e7812 */ /* 0x000fc800078e4823 */
[----:B------:R-:W-:Y:S01]  /*3210*/  LOP3.LUT R0, R30, 0x7f800000, RZ, 0xfc, !PT ;  /* 0x7f8000001e007812 */ /* 0x000fe200078efcff */
[----:B------:R-:W-:Y:S06]  /*3220*/  BRA `(.L_x_147) ;  /* 0x0000000000147947 */ /* 0x000fec0003800000 */
.L_x_141:
[----:B------:R-:W-:Y:S01]  /*3230*/  LOP3.LUT R0, R30, 0x80000000, R35, 0x48, !PT ;  /* 0x800000001e007812 */ /* 0x000fe200078e4823 */
[----:B------:R-:W-:Y:S06]  /*3240*/  BRA `(.L_x_147) ;  /* 0x00000000000c7947 */ /* 0x000fec0003800000 */
.L_x_140:
[----:B------:R-:W0:Y:S01]  /*3250*/  MUFU.RSQ R0, -QNAN ;  /* 0xffc0000000007908 */ /* 0x000e220000001400 */
[----:B------:R-:W-:Y:S05]  /*3260*/  BRA `(.L_x_147) ;  /* 0x0000000000047947 */ /* 0x000fea0003800000 */
.L_x_139:
[----:B------:R-:W-:-:S07]  /*3270*/  FADD.FTZ R0, R35, R30 ;  /* 0x0000001e23007221 */ /* 0x000fce0000010000 */
.L_x_147:
[----:B------:R-:W-:Y:S05]  /*3280*/  BSYNC.RECONVERGENT B3 ;  /* 0x0000000000037941 */ /* 0x000fea0003800200 */
.L_x_137:
[----:B------:R-:W-:-:S04]  /*3290*/  HFMA2 R15, -RZ, RZ, 0, 0 ;  /* 0x00000000ff0f7431 */ /* 0x000fc800000001ff */
[----:B0-----:R-:W-:Y:S05]  /*32a0*/  RET.REL.NODEC R14 `(_Z11getVelocityP6float4P6float3) ;  /* 0xffffffcc0e547950 */ /* 0x001fea0003c3ffff */
.L_x_148:
        /* <DEDUP_REMOVED lines=13> */
.L_x_154:


//--------------------- .nv.shared.reserved.0     --------------------------
	.section	.nv.shared.reserved.0,"aw",@nobits
	.weak		__nv_reservedSMEM_offset_0_alias
	.size		__nv_reservedSMEM_offset_0_alias, 0, 64
	.other		__nv_reservedSMEM_offset_0_alias,@"STO_CUDA_RESERVED_SHARED STV_DEFAULT"
__nv_reservedSMEM_offset_0_alias:
	.zero		0
	.zero		64


//--------------------- .nv.shared._Z11getVelocityP6float4P6float3 --------------------------
	.section	.nv.shared._Z11getVelocityP6float4P6float3,"aw",@nobits
	.sectionflags	@""
	.align	16
.nv.shared._Z11getVelocityP6float4P6float3:
	.zero		17408


//--------------------- .nv.constant0._Z4moveP6float4P6float3 --------------------------
	.section	.nv.constant0._Z4moveP6float4P6float3,"a",@progbits
	.sectionflags	@""
	.align	4
.nv.constant0._Z4moveP6float4P6float3:
	.zero		912


//--------------------- .nv.constant0._Z21getVelocity_RemainderP6float4P6float3i --------------------------
	.section	.nv.constant0._Z21getVelocity_RemainderP6float4P6float3i,"a",@progbits
	.sectionflags	@""
	.align	4
.nv.constant0._Z21getVelocity_RemainderP6float4P6float3i:
	.zero		916


//--------------------- .nv.constant0._Z11getVelocityP6float4P6float3 --------------------------
	.section	.nv.constant0._Z11getVelocityP6float4P6float3,"a",@progbits
	.sectionflags	@""
	.align	4
.nv.constant0._Z11getVelocityP6float4P6float3:
	.zero		912


//--------------------- SYMBOLS --------------------------

	.type		.nv.reservedSmem.offset0,@object
	.size		.nv.reservedSmem.offset0,0x4
	.type		.nv.reservedSmem.cap,@object
	.size		.nv.reservedSmem.cap,0x4
